	.target	sm_90a

	.elftype	@"ET_EXEC"


//--------------------- .note.nv.tkinfo           --------------------------
	.section	.note.nv.tkinfo,"",@"SHT_NOTE"
	.sectionflags	@"SHF_NOTE_NV_TKINFO"
	.tkinfo
        /*0018*/ 	.word	0x00000002
        /*0030*/ 	.string	""
        /*0030*/ 	.string	"ptxas"
        /*0030*/ 	.string	"Cuda compilation tools, release 13.0, V13.0.88"
        /*0030*/ 	.string	"Build cuda_13.0.r13.0/compiler.36424714_0"
        /*0030*/ 	.string	"-arch sm_90a -m 64 "



//--------------------- .note.nv.cuinfo           --------------------------
	.section	.note.nv.cuinfo,"",@"SHT_NOTE"
	.sectionflags	@"SHF_NOTE_NV_CUINFO"
        /*0018*/ 	.short	0x0002
        /*001a*/ 	.short	0x005a
        /*001c*/ 	.short	0x0082
	.zero		2


//--------------------- .nv.info                  --------------------------
	.section	.nv.info,"",@"SHT_CUDA_INFO"
	.align	4


	//----- nvinfo : EIATTR_REGCOUNT
	.align		4
        /*0000*/ 	.byte	0x04, 0x2f
        /*0002*/ 	.short	(.L_15 - .L_14)
	.align		4
.L_14:
        /*0004*/ 	.word	index@(_ZN7cutlass13device_kernelINS_4gemm6kernel13GemmUniversalIN4cute5tupleIJiiiiEEENS1_10collective13CollectiveMmaINS1_34MainloopSm90TmaGmmaWarpSpecializedILi2ENS5_IJNS4_1CILi1EEESB_SB_EEENS1_35KernelTmaWarpSpecializedCooperativeEEENS5_IJNSA_ILi256EEESF_NSA_ILi128EEEEEEaNS5_IJlSB_lEEEaSI_NS4_8TiledMMAINS4_8MMA_AtomIJNS4_4SM904GMMA27MMA_64x256x32_S32S8S8_SS_TNEEEENS4_6LayoutINS5_IJNSA_ILi2EEESB_SB_EEENS5_IJSB_NSA_ILi0EEESS_EEEEENS5_IJNS4_10UnderscoreESV_SV_EEEEENS4_13SM90_TMA_LOADENS4_14ComposedLayoutINS4_7SwizzleILi3ELi4ELi3EEENS4_18smem_ptr_flag_bitsILi8EEENSP_INS5_IJNSA_ILi8EEESG_EEENS5_IJSG_SB_EEEEEEEvNS4_8identityESY_S18_vS19_EENS_8epilogue10collective6detail29Sm90TmaWarpSpecializedAdapterINS1C_15DefaultEpilogueIaSI_SI_NS1B_6thread17LinearCombinationIaLi1EiiLNS1G_9ScaleType4KindE0ELNS_15FloatRoundStyleE2EaEENS1_15EpilogueDefaultEEEEEvvEEEEvNT_6ParamsE)
        /*0008*/ 	.word	0x000000a8


	//----- nvinfo : EIATTR_FRAME_SIZE
	.align		4
.L_15:
        /*000c*/ 	.byte	0x04, 0x11
        /*000e*/ 	.short	(.L_17 - .L_16)
	.align		4
.L_16:
        /*0010*/ 	.word	index@(_ZN7cutlass13device_kernelINS_4gemm6kernel13GemmUniversalIN4cute5tupleIJiiiiEEENS1_10collective13CollectiveMmaINS1_34MainloopSm90TmaGmmaWarpSpecializedILi2ENS5_IJNS4_1CILi1EEESB_SB_EEENS1_35KernelTmaWarpSpecializedCooperativeEEENS5_IJNSA_ILi256EEESF_NSA_ILi128EEEEEEaNS5_IJlSB_lEEEaSI_NS4_8TiledMMAINS4_8MMA_AtomIJNS4_4SM904GMMA27MMA_64x256x32_S32S8S8_SS_TNEEEENS4_6LayoutINS5_IJNSA_ILi2EEESB_SB_EEENS5_IJSB_NSA_ILi0EEESS_EEEEENS5_IJNS4_10UnderscoreESV_SV_EEEEENS4_13SM90_TMA_LOADENS4_14ComposedLayoutINS4_7SwizzleILi3ELi4ELi3EEENS4_18smem_ptr_flag_bitsILi8EEENSP_INS5_IJNSA_ILi8EEESG_EEENS5_IJSG_SB_EEEEEEEvNS4_8identityESY_S18_vS19_EENS_8epilogue10collective6detail29Sm90TmaWarpSpecializedAdapterINS1C_15DefaultEpilogueIaSI_SI_NS1B_6thread17LinearCombinationIaLi1EiiLNS1G_9ScaleType4KindE0ELNS_15FloatRoundStyleE2EaEENS1_15EpilogueDefaultEEEEEvvEEEEvNT_6ParamsE)
        /*0014*/ 	.word	0x00000778


	//----- nvinfo : EIATTR_MIN_STACK_SIZE
	.align		4
.L_17:
        /*0018*/ 	.byte	0x04, 0x12
        /*001a*/ 	.short	(.L_19 - .L_18)
	.align		4
.L_18:
        /*001c*/ 	.word	index@(_ZN7cutlass13device_kernelINS_4gemm6kernel13GemmUniversalIN4cute5tupleIJiiiiEEENS1_10collective13CollectiveMmaINS1_34MainloopSm90TmaGmmaWarpSpecializedILi2ENS5_IJNS4_1CILi1EEESB_SB_EEENS1_35KernelTmaWarpSpecializedCooperativeEEENS5_IJNSA_ILi256EEESF_NSA_ILi128EEEEEEaNS5_IJlSB_lEEEaSI_NS4_8TiledMMAINS4_8MMA_AtomIJNS4_4SM904GMMA27MMA_64x256x32_S32S8S8_SS_TNEEEENS4_6LayoutINS5_IJNSA_ILi2EEESB_SB_EEENS5_IJSB_NSA_ILi0EEESS_EEEEENS5_IJNS4_10UnderscoreESV_SV_EEEEENS4_13SM90_TMA_LOADENS4_14ComposedLayoutINS4_7SwizzleILi3ELi4ELi3EEENS4_18smem_ptr_flag_bitsILi8EEENSP_INS5_IJNSA_ILi8EEESG_EEENS5_IJSG_SB_EEEEEEEvNS4_8identityESY_S18_vS19_EENS_8epilogue10collective6detail29Sm90TmaWarpSpecializedAdapterINS1C_15DefaultEpilogueIaSI_SI_NS1B_6thread17LinearCombinationIaLi1EiiLNS1G_9ScaleType4KindE0ELNS_15FloatRoundStyleE2EaEENS1_15EpilogueDefaultEEEEEvvEEEEvNT_6ParamsE)
        /*0020*/ 	.word	0x00000778
.L_19:


//--------------------- .nv.compat                --------------------------
	.section	.nv.compat,"",@"SHT_CUDA_COMPAT_INFO"
	.align	4
        /*0000*/ 	.byte	0x02, 0x09, 0x01, 0x00, 0x02, 0x02, 0x04, 0x00, 0x02, 0x05, 0x05, 0x00, 0x03, 0x07, 0x01, 0x01
        /*0010*/ 	.byte	0x02, 0x03, 0x01, 0x00, 0x02, 0x06, 0x01, 0x00, 0x04, 0x0b, 0x08, 0x00, 0x00, 0x00, 0x00, 0x00
        /*0020*/ 	.byte	0x00, 0x00, 0x00, 0x00


//--------------------- .nv.info._ZN7cutlass13device_kernelINS_4gemm6kernel13GemmUniversalIN4cute5tupleIJiiiiEEENS1_10collective13CollectiveMmaINS1_34MainloopSm90TmaGmmaWarpSpecializedILi2ENS5_IJNS4_1CILi1EEESB_SB_EEENS1_35KernelTmaWarpSpecializedCooperativeEEENS5_IJNSA_ILi256EEESF_NSA_ILi128EEEEEEaNS5_IJlSB_lEEEaSI_NS4_8TiledMMAINS4_8MMA_AtomIJNS4_4SM904GMMA27MMA_64x256x32_S32S8S8_SS_TNEEEENS4_6LayoutINS5_IJNSA_ILi2EEESB_SB_EEENS5_IJSB_NSA_ILi0EEESS_EEEEENS5_IJNS4_10UnderscoreESV_SV_EEEEENS4_13SM90_TMA_LOADENS4_14ComposedLayoutINS4_7SwizzleILi3ELi4ELi3EEENS4_18smem_ptr_flag_bitsILi8EEENSP_INS5_IJNSA_ILi8EEESG_EEENS5_IJSG_SB_EEEEEEEvNS4_8identityESY_S18_vS19_EENS_8epilogue10collective6detail29Sm90TmaWarpSpecializedAdapterINS1C_15DefaultEpilogueIaSI_SI_NS1B_6thread17LinearCombinationIaLi1EiiLNS1G_9ScaleType4KindE0ELNS_15FloatRoundStyleE2EaEENS1_15EpilogueDefaultEEEEEvvEEEEvNT_6ParamsE --------------------------
	.section	.nv.info._ZN7cutlass13device_kernelINS_4gemm6kernel13GemmUniversalIN4cute5tupleIJiiiiEEENS1_10collective13CollectiveMmaINS1_34MainloopSm90TmaGmmaWarpSpecializedILi2ENS5_IJNS4_1CILi1EEESB_SB_EEENS1_35KernelTmaWarpSpecializedCooperativeEEENS5_IJNSA_ILi256EEESF_NSA_ILi128EEEEEEaNS5_IJlSB_lEEEaSI_NS4_8TiledMMAINS4_8MMA_AtomIJNS4_4SM904GMMA27MMA_64x256x32_S32S8S8_SS_TNEEEENS4_6LayoutINS5_IJNSA_ILi2EEESB_SB_EEENS5_IJSB_NSA_ILi0EEESS_EEEEENS5_IJNS4_10UnderscoreESV_SV_EEEEENS4_13SM90_TMA_LOADENS4_14ComposedLayoutINS4_7SwizzleILi3ELi4ELi3EEENS4_18smem_ptr_flag_bitsILi8EEENSP_INS5_IJNSA_ILi8EEESG_EEENS5_IJSG_SB_EEEEEEEvNS4_8identityESY_S18_vS19_EENS_8epilogue10collective6detail29Sm90TmaWarpSpecializedAdapterINS1C_15DefaultEpilogueIaSI_SI_NS1B_6thread17LinearCombinationIaLi1EiiLNS1G_9ScaleType4KindE0ELNS_15FloatRoundStyleE2EaEENS1_15EpilogueDefaultEEEEEvvEEEEvNT_6ParamsE,"",@"SHT_CUDA_INFO"
	.sectionflags	@""
	.align	4


	//----- nvinfo : EIATTR_CUDA_API_VERSION
	.align		4
        /*0000*/ 	.byte	0x04, 0x37
        /*0002*/ 	.short	(.L_21 - .L_20)
.L_20:
        /*0004*/ 	.word	0x00000082


	//----- nvinfo : EIATTR_KPARAM_INFO
	.align		4
.L_21:
        /*0008*/ 	.byte	0x04, 0x17
        /*000a*/ 	.short	(.L_23 - .L_22)
.L_22:
        /*000c*/ 	.word	0x00000000
        /*0010*/ 	.short	0x0000
        /*0012*/ 	.short	0x0070
        /*0014*/ 	.byte	0x00, 0xf0, 0x01, 0x10


	//----- nvinfo : EIATTR_SPARSE_MMA_MASK
	.align		4
.L_23:
        /*0018*/ 	.byte	0x03, 0x50
        /*001a*/ 	.short	0x0000


	//----- nvinfo : EIATTR_MAXREG_COUNT
	.align		4
        /*001c*/ 	.byte	0x03, 0x1b
        /*001e*/ 	.short	0x00a8


	//----- nvinfo : EIATTR_NUM_BARRIERS
	.align		4
        /*0020*/ 	.byte	0x02, 0x4c
        /*0022*/ 	.byte	0x01
	.zero		1


	//----- nvinfo : EIATTR_EXTERNS
	.align		4
        /*0024*/ 	.byte	0x04, 0x0f
        /*0026*/ 	.short	(.L_25 - .L_24)


	//   ....[0]....
	.align		4
.L_24:
        /*0028*/ 	.word	index@(__assertfail)


	//----- nvinfo : EIATTR_ANNOTATIONS
	.align		4
.L_25:
        /*002c*/ 	.byte	0x04, 0x55
        /*002e*/ 	.short	(.L_27 - .L_26)


	//   ....[0]....
.L_26:
        /*0030*/ 	.word	0x00000001
        /*0034*/ 	.byte	0x50, 0x06, 0x00, 0x00, 0x01, 0x00, 0x00, 0x00, 0x70, 0x06, 0x00, 0x00, 0x01, 0x00, 0x00, 0x00
        /* <DEDUP_REMOVED lines=709> */
        /*2c94*/ 	.byte	0x40, 0x7a, 0x01, 0x00, 0x01, 0x00, 0x00, 0x00, 0x60, 0x7a, 0x01, 0x00


	//----- nvinfo : EIATTR_MERCURY_ISA_VERSION
	.align		4
.L_27:
        /*2ca0*/ 	.byte	0x03, 0x5f
        /*2ca2*/ 	.short	0x0101


	//----- nvinfo : EIATTR_INT_WARP_WIDE_INSTR_OFFSETS
	.align		4
        /*2ca4*/ 	.byte	0x04, 0x31
        /*2ca6*/ 	.short	(.L_29 - .L_28)


	//   ....[0]....
.L_28:
        /*2ca8*/ 	.word	0x000004c0


	//   ....[1]....
        /*2cac*/ 	.word	0x000004d0


	//   ....[2]....
        /*2cb0*/ 	.word	0x00000560


	//----- nvinfo : EIATTR_COOP_GROUP_MASK_REGIDS
	.align		4
.L_29:
        /*2cb4*/ 	.byte	0x04, 0x29
        /*2cb6*/ 	.short	(.L_31 - .L_30)


	//   ....[0]....
.L_30:
        /*2cb8*/ 	.word	0xffffffff


	//   ....[1]....
        /*2cbc*/ 	.word	0xffffffff


	//   ....[2]....
        /*2cc0*/ 	.word	0xffffffff


	//   ....[3]....
        /*2cc4*/ 	.word	0xffffffff


	//   ....[4]....
        /*2cc8*/ 	.word	0xffffffff


	//----- nvinfo : EIATTR_COOP_GROUP_INSTR_OFFSETS
	.align		4
.L_31:
        /*2ccc*/ 	.byte	0x04, 0x28
        /*2cce*/ 	.short	(.L_33 - .L_32)


	//   ....[0]....
.L_32:
        /*2cd0*/ 	.word	0x00000070


	//   ....[1]....
        /*2cd4*/ 	.word	0x00000080


	//   ....[2]....
        /*2cd8*/ 	.word	0x000001a0


	//   ....[3]....
        /*2cdc*/ 	.word	0x00000370


	//   ....[4]....
        /*2ce0*/ 	.word	0x00001130


	//----- nvinfo : EIATTR_REG_RECONFIG
	.align		4
.L_33:
        /*2ce4*/ 	.byte	0x01, 0x54
	.zero		2


	//----- nvinfo : EIATTR_SYSCALL_OFFSETS
	.align		4
        /*2ce8*/ 	.byte	0x04, 0x46
        /*2cea*/ 	.short	(.L_35 - .L_34)


	//   ....[0]....
.L_34:
        /*2cec*/ 	.word	0x000012f0


	//----- nvinfo : EIATTR_MBARRIER_INSTR_OFFSETS
	.align		4
.L_35:
        /*2cf0*/ 	.byte	0x04, 0x39
        /*2cf2*/ 	.short	(.L_37 - .L_36)


	//   ....[0]....
.L_36:
        /*2cf4*/ 	.word	0x00000320
        /*2cf8*/ 	.word	0x000000ff
        /*2cfc*/ 	.word	0x00000000
        /*2d00*/ 	.short	0x0100
        /*2d02*/ 	.byte	0x08
	.zero		1


	//   ....[1]....
        /*2d04*/ 	.word	0x00000330
        /*2d08*/ 	.word	0x000000ff
        /*2d0c*/ 	.word	0x00000010
        /*2d10*/ 	.short	0x0100
        /*2d12*/ 	.byte	0x08
	.zero		1


	//   ....[2]....
        /*2d14*/ 	.word	0x00000340
        /*2d18*/ 	.word	0x000000ff
        /*2d1c*/ 	.word	0x00000008
        /*2d20*/ 	.short	0x0100
        /*2d22*/ 	.byte	0x08
	.zero		1


	//   ....[3]....
        /*2d24*/ 	.word	0x00000350
        /*2d28*/ 	.word	0x000000ff
        /*2d2c*/ 	.word	0x00000018
        /*2d30*/ 	.short	0x0100
        /*2d32*/ 	.byte	0x08
	.zero		1


	//   ....[4]....
        /*2d34*/ 	.word	0x000005e0
        /*2d38*/ 	.word	0x000000ff
        /*2d3c*/ 	.word	0x00000030
        /*2d40*/ 	.short	0x0100
        /*2d42*/ 	.byte	0x10
	.zero		1


	//   ....[5]....
        /*2d44*/ 	.word	0x00000680
        /*2d48*/ 	.word	0x000000ff
        /*2d4c*/ 	.word	0x00000038
        /*2d50*/ 	.short	0x0100
        /*2d52*/ 	.byte	0x10
	.zero		1


	//   ....[6]....
        /*2d54*/ 	.word	0x000013d0
        /*2d58*/ 	.word	0x00000003
        /*2d5c*/ 	.word	0x00000000
        /*2d60*/ 	.short	0x010a
        /*2d62*/ 	.byte	0x3f
	.zero		1


	//   ....[7]....
        /*2d64*/ 	.word	0x00001410
        /*2d68*/ 	.word	0x00000003
        /*2d6c*/ 	.word	0x00000000
        /*2d70*/ 	.short	0x010a
        /*2d72*/ 	.byte	0x3f
	.zero		1


	//   ....[8]....
        /*2d74*/ 	.word	0x00004a10
        /*2d78*/ 	.word	0x00000002
        /*2d7c*/ 	.word	0x00000000
        /*2d80*/ 	.short	0x010a
        /*2d82*/ 	.byte	0x3f
	.zero		1


	//   ....[9]....
        /*2d84*/ 	.word	0x00004a50
        /*2d88*/ 	.word	0x00000002
        /*2d8c*/ 	.word	0x00000000
        /*2d90*/ 	.short	0x010a
        /*2d92*/ 	.byte	0x3f
	.zero		1


	//   ....[10]....
        /*2d94*/ 	.word	0x00008af0
        /*2d98*/ 	.word	0x00000002
        /*2d9c*/ 	.word	0x00000000
        /*2da0*/ 	.short	0x0101
        /*2da2*/ 	.byte	0x3f
	.zero		1


	//   ....[11]....
        /*2da4*/ 	.word	0x00008ce0
        /*2da8*/ 	.word	0x00000000
        /*2dac*/ 	.word	0x00000000
        /*2db0*/ 	.short	0x0101
        /*2db2*/ 	.byte	0x3f
	.zero		1


	//   ....[12]....
        /*2db4*/ 	.word	0x00017610
        /*2db8*/ 	.word	0x0000000a
        /*2dbc*/ 	.word	0x00000010
        /*2dc0*/ 	.short	0x010a
        /*2dc2*/ 	.byte	0x3f
	.zero		1


	//   ....[13]....
        /*2dc4*/ 	.word	0x000179a0
        /*2dc8*/ 	.word	0x00000002
        /*2dcc*/ 	.word	0x00000038
        /*2dd0*/ 	.short	0x0101
        /*2dd2*/ 	.byte	0x3f
	.zero		1


	//   ....[14]....
        /*2dd4*/ 	.word	0x00018160
        /*2dd8*/ 	.word	0x00000005
        /*2ddc*/ 	.word	0x00000000
        /*2de0*/ 	.short	0x010a
        /*2de2*/ 	.byte	0x3f
	.zero		1


	//   ....[15]....
        /*2de4*/ 	.word	0x000181f0
        /*2de8*/ 	.word	0x00000003
        /*2dec*/ 	.word	0x00000000
        /*2df0*/ 	.short	0x010a
        /*2df2*/ 	.byte	0x3f
	.zero		1


	//   ....[16]....
        /*2df4*/ 	.word	0x00018250
        /*2df8*/ 	.word	0x00000003
        /*2dfc*/ 	.word	0x00000000
        /*2e00*/ 	.short	0x010a
        /*2e02*/ 	.byte	0x3f
	.zero		1


	//   ....[17]....
        /*2e04*/ 	.word	0x000182a0
        /*2e08*/ 	.word	0x00000002
        /*2e0c*/ 	.word	0x00000000
        /*2e10*/ 	.short	0x010a
        /*2e12*/ 	.byte	0x3f
	.zero		1


	//   ....[18]....
        /*2e14*/ 	.word	0x00018370
        /*2e18*/ 	.word	0x0000000a
        /*2e1c*/ 	.word	0x00000010
        /*2e20*/ 	.short	0x010a
        /*2e22*/ 	.byte	0x3f
	.zero		1


	//   ....[19]....
        /*2e24*/ 	.word	0x00018440
        /*2e28*/ 	.word	0x00000005
        /*2e2c*/ 	.word	0x00000000
        /*2e30*/ 	.short	0x010a
        /*2e32*/ 	.byte	0x3f
	.zero		1


	//----- nvinfo : EIATTR_NUM_MBARRIERS
	.align		4
.L_37:
        /*2e34*/ 	.byte	0x03, 0x38
        /*2e36*/ 	.short	0x0006


	//----- nvinfo : EIATTR_EXIT_INSTR_OFFSETS
	.align		4
        /*2e38*/ 	.byte	0x04, 0x1c
        /*2e3a*/ 	.short	(.L_39 - .L_38)


	//   ....[0]....
.L_38:
        /*2e3c*/ 	.word	0x000006e0


	//   ....[1]....
        /*2e40*/ 	.word	0x00001050


	//   ....[2]....
        /*2e44*/ 	.word	0x00016b90


	//   ....[3]....
        /*2e48*/ 	.word	0x000172a0


	//   ....[4]....
        /*2e4c*/ 	.word	0x00018240


	//----- nvinfo : EIATTR_MAX_THREADS
	.align		4
.L_39:
        /*2e50*/ 	.byte	0x04, 0x05
        /*2e52*/ 	.short	(.L_41 - .L_40)
.L_40:
        /*2e54*/ 	.word	0x00000180
        /*2e58*/ 	.word	0x00000001
        /*2e5c*/ 	.word	0x00000001


	//----- nvinfo : EIATTR_CRS_STACK_SIZE
	.align		4
.L_41:
        /*2e60*/ 	.byte	0x04, 0x1e
        /*2e62*/ 	.short	(.L_43 - .L_42)
.L_42:
        /*2e64*/ 	.word	0x00000000


	//----- nvinfo : EIATTR_CBANK_PARAM_SIZE
	.align		4
.L_43:
        /*2e68*/ 	.byte	0x03, 0x19
        /*2e6a*/ 	.short	0x0470


	//----- nvinfo : EIATTR_PARAM_CBANK
	.align		4
        /*2e6c*/ 	.byte	0x04, 0x0a
        /*2e6e*/ 	.short	(.L_45 - .L_44)
	.align		4
.L_44:
        /*2e70*/ 	.word	index@(.nv.constant0._ZN7cutlass13device_kernelINS_4gemm6kernel13GemmUniversalIN4cute5tupleIJiiiiEEENS1_10collective13CollectiveMmaINS1_34MainloopSm90TmaGmmaWarpSpecializedILi2ENS5_IJNS4_1CILi1EEESB_SB_EEENS1_35KernelTmaWarpSpecializedCooperativeEEENS5_IJNSA_ILi256EEESF_NSA_ILi128EEEEEEaNS5_IJlSB_lEEEaSI_NS4_8TiledMMAINS4_8MMA_AtomIJNS4_4SM904GMMA27MMA_64x256x32_S32S8S8_SS_TNEEEENS4_6LayoutINS5_IJNSA_ILi2EEESB_SB_EEENS5_IJSB_NSA_ILi0EEESS_EEEEENS5_IJNS4_10UnderscoreESV_SV_EEEEENS4_13SM90_TMA_LOADENS4_14ComposedLayoutINS4_7SwizzleILi3ELi4ELi3EEENS4_18smem_ptr_flag_bitsILi8EEENSP_INS5_IJNSA_ILi8EEESG_EEENS5_IJSG_SB_EEEEEEEvNS4_8identityESY_S18_vS19_EENS_8epilogue10collective6detail29Sm90TmaWarpSpecializedAdapterINS1C_15DefaultEpilogueIaSI_SI_NS1B_6thread17LinearCombinationIaLi1EiiLNS1G_9ScaleType4KindE0ELNS_15FloatRoundStyleE2EaEENS1_15EpilogueDefaultEEEEEvvEEEEvNT_6ParamsE)
        /*2e74*/ 	.short	0x0210
        /*2e76*/ 	.short	0x0470


	//----- nvinfo : EIATTR_SW_WAR
	.align		4
.L_45:
        /*2e78*/ 	.byte	0x04, 0x36
        /*2e7a*/ 	.short	(.L_47 - .L_46)
.L_46:
        /*2e7c*/ 	.word	0x00000008
.L_47:


//--------------------- .nv.callgraph             --------------------------
	.section	.nv.callgraph,"",@"SHT_CUDA_CALLGRAPH"
	.align	4
	.sectionentsize	8
	.align		4
        /*0000*/ 	.word	0x00000000
	.align		4
        /*0004*/ 	.word	0xffffffff
	.align		4
        /*0008*/ 	.word	index@(_ZN7cutlass13device_kernelINS_4gemm6kernel13GemmUniversalIN4cute5tupleIJiiiiEEENS1_10collective13CollectiveMmaINS1_34MainloopSm90TmaGmmaWarpSpecializedILi2ENS5_IJNS4_1CILi1EEESB_SB_EEENS1_35KernelTmaWarpSpecializedCooperativeEEENS5_IJNSA_ILi256EEESF_NSA_ILi128EEEEEEaNS5_IJlSB_lEEEaSI_NS4_8TiledMMAINS4_8MMA_AtomIJNS4_4SM904GMMA27MMA_64x256x32_S32S8S8_SS_TNEEEENS4_6LayoutINS5_IJNSA_ILi2EEESB_SB_EEENS5_IJSB_NSA_ILi0EEESS_EEEEENS5_IJNS4_10UnderscoreESV_SV_EEEEENS4_13SM90_TMA_LOADENS4_14ComposedLayoutINS4_7SwizzleILi3ELi4ELi3EEENS4_18smem_ptr_flag_bitsILi8EEENSP_INS5_IJNSA_ILi8EEESG_EEENS5_IJSG_SB_EEEEEEEvNS4_8identityESY_S18_vS19_EENS_8epilogue10collective6detail29Sm90TmaWarpSpecializedAdapterINS1C_15DefaultEpilogueIaSI_SI_NS1B_6thread17LinearCombinationIaLi1EiiLNS1G_9ScaleType4KindE0ELNS_15FloatRoundStyleE2EaEENS1_15EpilogueDefaultEEEEEvvEEEEvNT_6ParamsE)
	.align		4
        /*000c*/ 	.word	index@(__assertfail)
	.align		4
        /*0010*/ 	.word	0x00000000
	.align		4
        /*0014*/ 	.word	0xfffffffe
	.align		4
        /*0018*/ 	.word	0x00000000
	.align		4
        /*001c*/ 	.word	0xfffffffd
	.align		4
        /*0020*/ 	.word	0x00000000
	.align		4
        /*0024*/ 	.word	0xfffffffc


//--------------------- .nv.constant4             --------------------------
	.section	.nv.constant4,"a",@progbits
	.align	8
	.align		8
.nv.constant4:
        /*0000*/ 	.dword	__assertfail
	.align		8
        /*0008*/ 	.dword	__unnamed_1
	.align		8
        /*0010*/ 	.dword	_ZN40_INTERNAL_00d39f3a_4_k_cu_8809d269_321144cuda3std3__45__cpo5beginE
	.align		8
        /*0018*/ 	.dword	_ZN40_INTERNAL_00d39f3a_4_k_cu_8809d269_321144cuda3std3__45__cpo3endE
	.align		8
        /*0020*/ 	.dword	_ZN40_INTERNAL_00d39f3a_4_k_cu_8809d269_321144cuda3std3__45__cpo6cbeginE
	.align		8
        /*0028*/ 	.dword	_ZN40_INTERNAL_00d39f3a_4_k_cu_8809d269_321144cuda3std3__45__cpo4cendE
	.align		8
        /*0030*/ 	.dword	_ZN40_INTERNAL_00d39f3a_4_k_cu_8809d269_321144cuda3std3__442_GLOBAL__N__00d39f3a_4_k_cu_8809d269_321146ignoreE
	.align		8
        /*0038*/ 	.dword	_ZN40_INTERNAL_00d39f3a_4_k_cu_8809d269_321144cuda3std3__419piecewise_constructE
	.align		8
        /*0040*/ 	.dword	_ZN40_INTERNAL_00d39f3a_4_k_cu_8809d269_321144cuda3std3__48in_placeE
	.align		8
        /*0048*/ 	.dword	_ZN40_INTERNAL_00d39f3a_4_k_cu_8809d269_321144cuda3std6ranges3__45__cpo4swapE
	.align		8
        /*0050*/ 	.dword	_ZN40_INTERNAL_00d39f3a_4_k_cu_8809d269_321144cuda3std6ranges3__45__cpo9iter_moveE
	.align		8
        /*0058*/ 	.dword	_ZN40_INTERNAL_00d39f3a_4_k_cu_8809d269_321144cute7productE
	.align		8
        /*0060*/ 	.dword	_ZN40_INTERNAL_00d39f3a_4_k_cu_8809d269_321144cute1_E
	.align		8
        /*0068*/ 	.dword	$str$22
	.align		8
        /*0070*/ 	.dword	$str$23


//--------------------- .text._ZN7cutlass13device_kernelINS_4gemm6kernel13GemmUniversalIN4cute5tupleIJiiiiEEENS1_10collective13CollectiveMmaINS1_34MainloopSm90TmaGmmaWarpSpecializedILi2ENS5_IJNS4_1CILi1EEESB_SB_EEENS1_35KernelTmaWarpSpecializedCooperativeEEENS5_IJNSA_ILi256EEESF_NSA_ILi128EEEEEEaNS5_IJlSB_lEEEaSI_NS4_8TiledMMAINS4_8MMA_AtomIJNS4_4SM904GMMA27MMA_64x256x32_S32S8S8_SS_TNEEEENS4_6LayoutINS5_IJNSA_ILi2EEESB_SB_EEENS5_IJSB_NSA_ILi0EEESS_EEEEENS5_IJNS4_10UnderscoreESV_SV_EEEEENS4_13SM90_TMA_LOADENS4_14ComposedLayoutINS4_7SwizzleILi3ELi4ELi3EEENS4_18smem_ptr_flag_bitsILi8EEENSP_INS5_IJNSA_ILi8EEESG_EEENS5_IJSG_SB_EEEEEEEvNS4_8identityESY_S18_vS19_EENS_8epilogue10collective6detail29Sm90TmaWarpSpecializedAdapterINS1C_15DefaultEpilogueIaSI_SI_NS1B_6thread17LinearCombinationIaLi1EiiLNS1G_9ScaleType4KindE0ELNS_15FloatRoundStyleE2EaEENS1_15EpilogueDefaultEEEEEvvEEEEvNT_6ParamsE --------------------------
	.section	.text._ZN7cutlass13device_kernelINS_4gemm6kernel13GemmUniversalIN4cute5tupleIJiiiiEEENS1_10collective13CollectiveMmaINS1_34MainloopSm90TmaGmmaWarpSpecializedILi2ENS5_IJNS4_1CILi1EEESB_SB_EEENS1_35KernelTmaWarpSpecializedCooperativeEEENS5_IJNSA_ILi256EEESF_NSA_ILi128EEEEEEaNS5_IJlSB_lEEEaSI_NS4_8TiledMMAINS4_8MMA_AtomIJNS4_4SM904GMMA27MMA_64x256x32_S32S8S8_SS_TNEEEENS4_6LayoutINS5_IJNSA_ILi2EEESB_SB_EEENS5_IJSB_NSA_ILi0EEESS_EEEEENS5_IJNS4_10UnderscoreESV_SV_EEEEENS4_13SM90_TMA_LOADENS4_14ComposedLayoutINS4_7SwizzleILi3ELi4ELi3EEENS4_18smem_ptr_flag_bitsILi8EEENSP_INS5_IJNSA_ILi8EEESG_EEENS5_IJSG_SB_EEEEEEEvNS4_8identityESY_S18_vS19_EENS_8epilogue10collective6detail29Sm90TmaWarpSpecializedAdapterINS1C_15DefaultEpilogueIaSI_SI_NS1B_6thread17LinearCombinationIaLi1EiiLNS1G_9ScaleType4KindE0ELNS_15FloatRoundStyleE2EaEENS1_15EpilogueDefaultEEEEEvvEEEEvNT_6ParamsE,"ax",@progbits
	.align	128
.text._ZN7cutlass13device_kernelINS_4gemm6kernel13GemmUniversalIN4cute5tupleIJiiiiEEENS1_10collective13CollectiveMmaINS1_34MainloopSm90TmaGmmaWarpSpecializedILi2ENS5_IJNS4_1CILi1EEESB_SB_EEENS1_35KernelTmaWarpSpecializedCooperativeEEENS5_IJNSA_ILi256EEESF_NSA_ILi128EEEEEEaNS5_IJlSB_lEEEaSI_NS4_8TiledMMAINS4_8MMA_AtomIJNS4_4SM904GMMA27MMA_64x256x32_S32S8S8_SS_TNEEEENS4_6LayoutINS5_IJNSA_ILi2EEESB_SB_EEENS5_IJSB_NSA_ILi0EEESS_EEEEENS5_IJNS4_10UnderscoreESV_SV_EEEEENS4_13SM90_TMA_LOADENS4_14ComposedLayoutINS4_7SwizzleILi3ELi4ELi3EEENS4_18smem_ptr_flag_bitsILi8EEENSP_INS5_IJNSA_ILi8EEESG_EEENS5_IJSG_SB_EEEEEEEvNS4_8identityESY_S18_vS19_EENS_8epilogue10collective6detail29Sm90TmaWarpSpecializedAdapterINS1C_15DefaultEpilogueIaSI_SI_NS1B_6thread17LinearCombinationIaLi1EiiLNS1G_9ScaleType4KindE0ELNS_15FloatRoundStyleE2EaEENS1_15EpilogueDefaultEEEEEvvEEEEvNT_6ParamsE:
        .type           _ZN7cutlass13device_kernelINS_4gemm6kernel13GemmUniversalIN4cute5tupleIJiiiiEEENS1_10collective13CollectiveMmaINS1_34MainloopSm90TmaGmmaWarpSpecializedILi2ENS5_IJNS4_1CILi1EEESB_SB_EEENS1_35KernelTmaWarpSpecializedCooperativeEEENS5_IJNSA_ILi256EEESF_NSA_ILi128EEEEEEaNS5_IJlSB_lEEEaSI_NS4_8TiledMMAINS4_8MMA_AtomIJNS4_4SM904GMMA27MMA_64x256x32_S32S8S8_SS_TNEEEENS4_6LayoutINS5_IJNSA_ILi2EEESB_SB_EEENS5_IJSB_NSA_ILi0EEESS_EEEEENS5_IJNS4_10UnderscoreESV_SV_EEEEENS4_13SM90_TMA_LOADENS4_14ComposedLayoutINS4_7SwizzleILi3ELi4ELi3EEENS4_18smem_ptr_flag_bitsILi8EEENSP_INS5_IJNSA_ILi8EEESG_EEENS5_IJSG_SB_EEEEEEEvNS4_8identityESY_S18_vS19_EENS_8epilogue10collective6detail29Sm90TmaWarpSpecializedAdapterINS1C_15DefaultEpilogueIaSI_SI_NS1B_6thread17LinearCombinationIaLi1EiiLNS1G_9ScaleType4KindE0ELNS_15FloatRoundStyleE2EaEENS1_15EpilogueDefaultEEEEEvvEEEEvNT_6ParamsE,@function
        .size           _ZN7cutlass13device_kernelINS_4gemm6kernel13GemmUniversalIN4cute5tupleIJiiiiEEENS1_10collective13CollectiveMmaINS1_34MainloopSm90TmaGmmaWarpSpecializedILi2ENS5_IJNS4_1CILi1EEESB_SB_EEENS1_35KernelTmaWarpSpecializedCooperativeEEENS5_IJNSA_ILi256EEESF_NSA_ILi128EEEEEEaNS5_IJlSB_lEEEaSI_NS4_8TiledMMAINS4_8MMA_AtomIJNS4_4SM904GMMA27MMA_64x256x32_S32S8S8_SS_TNEEEENS4_6LayoutINS5_IJNSA_ILi2EEESB_SB_EEENS5_IJSB_NSA_ILi0EEESS_EEEEENS5_IJNS4_10UnderscoreESV_SV_EEEEENS4_13SM90_TMA_LOADENS4_14ComposedLayoutINS4_7SwizzleILi3ELi4ELi3EEENS4_18smem_ptr_flag_bitsILi8EEENSP_INS5_IJNSA_ILi8EEESG_EEENS5_IJSG_SB_EEEEEEEvNS4_8identityESY_S18_vS19_EENS_8epilogue10collective6detail29Sm90TmaWarpSpecializedAdapterINS1C_15DefaultEpilogueIaSI_SI_NS1B_6thread17LinearCombinationIaLi1EiiLNS1G_9ScaleType4KindE0ELNS_15FloatRoundStyleE2EaEENS1_15EpilogueDefaultEEEEEvvEEEEvNT_6ParamsE,(.L_x_578 - _ZN7cutlass13device_kernelINS_4gemm6kernel13GemmUniversalIN4cute5tupleIJiiiiEEENS1_10collective13CollectiveMmaINS1_34MainloopSm90TmaGmmaWarpSpecializedILi2ENS5_IJNS4_1CILi1EEESB_SB_EEENS1_35KernelTmaWarpSpecializedCooperativeEEENS5_IJNSA_ILi256EEESF_NSA_ILi128EEEEEEaNS5_IJlSB_lEEEaSI_NS4_8TiledMMAINS4_8MMA_AtomIJNS4_4SM904GMMA27MMA_64x256x32_S32S8S8_SS_TNEEEENS4_6LayoutINS5_IJNSA_ILi2EEESB_SB_EEENS5_IJSB_NSA_ILi0EEESS_EEEEENS5_IJNS4_10UnderscoreESV_SV_EEEEENS4_13SM90_TMA_LOADENS4_14ComposedLayoutINS4_7SwizzleILi3ELi4ELi3EEENS4_18smem_ptr_flag_bitsILi8EEENSP_INS5_IJNSA_ILi8EEESG_EEENS5_IJSG_SB_EEEEEEEvNS4_8identityESY_S18_vS19_EENS_8epilogue10collective6detail29Sm90TmaWarpSpecializedAdapterINS1C_15DefaultEpilogueIaSI_SI_NS1B_6thread17LinearCombinationIaLi1EiiLNS1G_9ScaleType4KindE0ELNS_15FloatRoundStyleE2EaEENS1_15EpilogueDefaultEEEEEvvEEEEvNT_6ParamsE)
        .other          _ZN7cutlass13device_kernelINS_4gemm6kernel13GemmUniversalIN4cute5tupleIJiiiiEEENS1_10collective13CollectiveMmaINS1_34MainloopSm90TmaGmmaWarpSpecializedILi2ENS5_IJNS4_1CILi1EEESB_SB_EEENS1_35KernelTmaWarpSpecializedCooperativeEEENS5_IJNSA_ILi256EEESF_NSA_ILi128EEEEEEaNS5_IJlSB_lEEEaSI_NS4_8TiledMMAINS4_8MMA_AtomIJNS4_4SM904GMMA27MMA_64x256x32_S32S8S8_SS_TNEEEENS4_6LayoutINS5_IJNSA_ILi2EEESB_SB_EEENS5_IJSB_NSA_ILi0EEESS_EEEEENS5_IJNS4_10UnderscoreESV_SV_EEEEENS4_13SM90_TMA_LOADENS4_14ComposedLayoutINS4_7SwizzleILi3ELi4ELi3EEENS4_18smem_ptr_flag_bitsILi8EEENSP_INS5_IJNSA_ILi8EEESG_EEENS5_IJSG_SB_EEEEEEEvNS4_8identityESY_S18_vS19_EENS_8epilogue10collective6detail29Sm90TmaWarpSpecializedAdapterINS1C_15DefaultEpilogueIaSI_SI_NS1B_6thread17LinearCombinationIaLi1EiiLNS1G_9ScaleType4KindE0ELNS_15FloatRoundStyleE2EaEENS1_15EpilogueDefaultEEEEEvvEEEEvNT_6ParamsE,@"STO_CUDA_ENTRY STV_DEFAULT"
_ZN7cutlass13device_kernelINS_4gemm6kernel13GemmUniversalIN4cute5tupleIJiiiiEEENS1_10collective13CollectiveMmaINS1_34MainloopSm90TmaGmmaWarpSpecializedILi2ENS5_IJNS4_1CILi1EEESB_SB_EEENS1_35KernelTmaWarpSpecializedCooperativeEEENS5_IJNSA_ILi256EEESF_NSA_ILi128EEEEEEaNS5_IJlSB_lEEEaSI_NS4_8TiledMMAINS4_8MMA_AtomIJNS4_4SM904GMMA27MMA_64x256x32_S32S8S8_SS_TNEEEENS4_6LayoutINS5_IJNSA_ILi2EEESB_SB_EEENS5_IJSB_NSA_ILi0EEESS_EEEEENS5_IJNS4_10UnderscoreESV_SV_EEEEENS4_13SM90_TMA_LOADENS4_14ComposedLayoutINS4_7SwizzleILi3ELi4ELi3EEENS4_18smem_ptr_flag_bitsILi8EEENSP_INS5_IJNSA_ILi8EEESG_EEENS5_IJSG_SB_EEEEEEEvNS4_8identityESY_S18_vS19_EENS_8epilogue10collective6detail29Sm90TmaWarpSpecializedAdapterINS1C_15DefaultEpilogueIaSI_SI_NS1B_6thread17LinearCombinationIaLi1EiiLNS1G_9ScaleType4KindE0ELNS_15FloatRoundStyleE2EaEENS1_15EpilogueDefaultEEEEEvvEEEEvNT_6ParamsE:
[----:B------:R-:W0:Y:S02]  /*0000*/  LDC R1, c[0x0][0x28] ;  /* 0x00000a00ff017b82 */ /* 0x000e240000000800 */
[----:B0-----:R-:W-:Y:S01]  /*0010*/  VIADD R1, R1, 0xfffff888 ;  /* 0xfffff88801017836 */ /* 0x001fe20000000000 */
[----:B------:R-:W0:Y:S01]  /*0020*/  S2R R2, SR_TID.X ;  /* 0x0000000000027919 */ /* 0x000e220000002100 */
[----:B------:R-:W-:Y:S01]  /*0030*/  ELECT P0, URZ, PT ;  /* 0x00000000003f782f */ /* 0x000fe20003800000 */
[----:B------:R-:W-:Y:S01]  /*0040*/  BSSY B0, `(.L_x_0) ;  /* 0x0000015000007945 */ /* 0x000fe20003800000 */
[--C-:B0-----:R-:W-:Y:S02]  /*0050*/  SHF.R.U32.HI R0, RZ, 0x5, R2.reuse ;  /* 0x00000005ff007819 */ /* 0x101fe40000011602 */
[----:B------:R-:W-:-:S03]  /*0060*/  SHF.R.U32.HI R2, RZ, 0x7, R2 ;  /* 0x00000007ff027819 */ /* 0x000fc60000011602 */
[----:B------:R-:W0:Y:S04]  /*0070*/  SHFL.IDX PT, R3, R0, RZ, 0x1f ;  /* 0x00001fff00037589 */ /* 0x000e2800000e0000 */
[----:B------:R-:W1:Y:S01]  /*0080*/  SHFL.IDX PT, R2, R2, RZ, 0x1f ;  /* 0x00001fff02027589 */ /* 0x000e6200000e0000 */
[----:B0-----:R-:W-:Y:S02]  /*0090*/  R2UR UR10, R3 ;  /* 0x00000000030a72ca */ /* 0x001fe400000e0000 */
[----:B-1----:R-:W-:-:S11]  /*00a0*/  R2UR UR5, R2 ;  /* 0x00000000020572ca */ /* 0x002fd600000e0000 */
[----:B------:R-:W-:Y:S02]  /*00b0*/  USHF.R.S32.HI UR4, URZ, 0x1f, UR10 ;  /* 0x0000001f3f047899 */ /* 0x000fe4000801140a */
[----:B------:R-:W-:Y:S02]  /*00c0*/  ISETP.NE.OR P0, PT, RZ, UR10, !P0 ;  /* 0x0000000aff007c0c */ /* 0x000fe4000c705670 */
[----:B------:R-:W-:-:S04]  /*00d0*/  ULEA.HI UR4, UR4, UR10, URZ, 0x2 ;  /* 0x0000000a04047291 */ /* 0x000fc8000f8f103f */
[----:B------:R-:W-:-:S04]  /*00e0*/  ULOP3.LUT UR4, UR4, 0xfffffffc, URZ, 0xc0, !UPT ;  /* 0xfffffffc04047892 */ /* 0x000fc8000f8ec03f */
[----:B------:R-:W-:-:S03]  /*00f0*/  UIADD3 UR10, UR10, -UR4, URZ ;  /* 0x800000040a0a7290 */ /* 0x000fc6000fffe03f */
[----:B------:R-:W-:Y:S09]  /*0100*/  @P0 BRA `(.L_x_1) ;  /* 0x0000000000200947 */ /* 0x000ff20003800000 */
[----:B------:R-:W-:Y:S02]  /*0110*/  ULDC.64 UR6, c[0x0][0x198] ;  /* 0x0000660000067ab9 */ /* 0x000fe40000000a00 */
[----:B------:R-:W-:Y:S02]  /*0120*/  UIADD3 UR8, UP0, UR6, 0xf0, URZ ;  /* 0x000000f006087890 */ /* 0x000fe4000ff1e03f */
[----:B------:R-:W-:Y:S02]  /*0130*/  UIADD3 UR6, UP1, UR6, 0x1f0, URZ ;  /* 0x000001f006067890 */ /* 0x000fe4000ff3e03f */
[----:B------:R-:W-:Y:S02]  /*0140*/  UIADD3.X UR9, URZ, UR7, URZ, UP0, !UPT ;  /* 0x000000073f097290 */ /* 0x000fe400087fe43f */
[----:B------:R-:W-:-:S07]  /*0150*/  UIADD3.X UR7, URZ, UR7, URZ, UP1, !UPT ;  /* 0x000000073f077290 */ /* 0x000fce0008ffe43f */
[----:B------:R0:W-:Y:S02]  /*0160*/  UTMACCTL.PF [UR8] ;  /* 0x00000000080079b9 */ /* 0x0001e40008040000 */
[----:B------:R0:W-:Y:S02]  /*0170*/  UTMACCTL.PF [UR6] ;  /* 0x00000000060079b9 */ /* 0x0001e40008040000 */
[----:B0-----:R-:W-:Y:S01]  /*0180*/  NOP ;  /* 0x0000000000007918 */ /* 0x001fe20000000000 */
.L_x_1:
[----:B------:R-:W-:Y:S05]  /*0190*/  BSYNC B0 ;  /* 0x0000000000007941 */ /* 0x000fea0003800000 */
.L_x_0:
[----:B------:R-:W0:Y:S01]  /*01a0*/  SHFL.IDX PT, R2, R0, RZ, 0x1f ;  /* 0x00001fff00027589 */ /* 0x000e2200000e0000 */
[----:B------:R-:W-:Y:S01]  /*01b0*/  UISETP.NE.AND UP0, UPT, UR10, 0x3, UPT ;  /* 0x000000030a00788c */ /* 0x000fe2000bf05270 */
[----:B------:R-:W-:Y:S01]  /*01c0*/  ISETP.NE.AND P1, PT, RZ, UR5, PT ;  /* 0x00000005ff007c0c */ /* 0x000fe2000bf25270 */
[----:B------:R-:W-:Y:S02]  /*01d0*/  UIADD3 UR18, UR5, -0x1, URZ ;  /* 0xffffffff05127890 */ /* 0x000fe4000fffe03f */
[----:B------:R-:W-:Y:S02]  /*01e0*/  UISETP.EQ.OR UP0, UPT, UR10, URZ, !UP0 ;  /* 0x0000003f0a00728c */ /* 0x000fe4000c702670 */
[----:B------:R-:W-:Y:S02]  /*01f0*/  UISETP.GE.U32.AND UP1, UPT, UR18, 0x2, UPT ;  /* 0x000000021200788c */ /* 0x000fe4000bf26070 */
[----:B------:R-:W-:-:S04]  /*0200*/  UISETP.EQ.AND UP0, UPT, UR5, URZ, UP0 ;  /* 0x0000003f0500728c */ /* 0x000fc80008702270 */
[----:B------:R-:W-:-:S04]  /*0210*/  USEL UR40, URZ, 0x1, !UP0 ;  /* 0x000000013f287887 */ /* 0x000fc8000c000000 */
[----:B------:R-:W-:Y:S01]  /*0220*/  USEL UR40, UR40, 0x2, UP1 ;  /* 0x0000000228287887 */ /* 0x000fe20008800000 */
[----:B0-----:R-:W-:-:S13]  /*0230*/  ISETP.NE.AND P0, PT, R2, RZ, PT ;  /* 0x000000ff0200720c */ /* 0x001fda0003f05270 */
[----:B------:R-:W-:Y:S05]  /*0240*/  @P0 BRA `(.L_x_2) ;  /* 0x0000000000480947 */ /* 0x000fea0003800000 */
[----:B------:R-:W0:Y:S01]  /*0250*/  S2UR UR8, SR_CgaCtaId ;  /* 0x00000000000879c3 */ /* 0x000e220000008800 */
[----:B------:R-:W-:Y:S01]  /*0260*/  UMOV UR4, 0x400 ;  /* 0x0000040000047882 */ /* 0x000fe20000000000 */
[----:B------:R-:W-:Y:S01]  /*0270*/  UMOV UR5, 0x1 ;  /* 0x0000000100057882 */ /* 0x000fe20000000000 */
[----:B------:R-:W-:Y:S01]  /*0280*/  UMOV UR6, 0x100 ;  /* 0x0000010000067882 */ /* 0x000fe20000000000 */
[----:B------:R-:W-:Y:S01]  /*0290*/  ELECT P0, URZ, PT ;  /* 0x00000000003f782f */ /* 0x000fe20003800000 */
[----:B------:R-:W-:-:S04]  /*02a0*/  UIADD3 UR6, -UR6, 0x100000, URZ ;  /* 0x0010000006067890 */ /* 0x000fc8000fffe13f */
[----:B------:R-:W-:Y:S02]  /*02b0*/  USHF.L.U32 UR7, UR6, 0xb, URZ ;  /* 0x0000000b06077899 */ /* 0x000fe4000800063f */
[----:B------:R-:W-:Y:S02]  /*02c0*/  USHF.L.U32 UR6, UR6, 0x1, URZ ;  /* 0x0000000106067899 */ /* 0x000fe4000800063f */
[----:B0-----:R-:W-:Y:S02]  /*02d0*/  ULEA UR8, UR8, UR4, 0x18 ;  /* 0x0000000408087291 */ /* 0x001fe4000f8ec03f */
[----:B------:R-:W-:-:S04]  /*02e0*/  UIADD3 UR4, -UR5, 0x100000, URZ ;  /* 0x0010000005047890 */ /* 0x000fc8000fffe13f */
[----:B------:R-:W-:Y:S02]  /*02f0*/  USHF.L.U32 UR5, UR4, 0xb, URZ ;  /* 0x0000000b04057899 */ /* 0x000fe4000800063f */
[----:B------:R-:W-:Y:S01]  /*0300*/  USHF.L.U32 UR4, UR4, 0x1, URZ ;  /* 0x0000000104047899 */ /* 0x000fe2000800063f */
[----:B------:R-:W0:Y:S11]  /*0310*/  FENCE.VIEW.ASYNC.S ;  /* 0x00000000000073c6 */ /* 0x000e360000000000 */
[----:B0-----:R0:W1:Y:S01]  /*0320*/  SYNCS.EXCH.64 URZ, [UR8], UR4 ;  /* 0x00000004083f75b2 */ /* 0x0010620008000100 */
[----:B------:R0:W2:Y:S01]  /*0330*/  SYNCS.EXCH.64 URZ, [UR8+0x10], UR6 ;  /* 0x00001006083f75b2 */ /* 0x0000a20008000100 */
[----:B------:R0:W3:Y:S01]  /*0340*/  SYNCS.EXCH.64 URZ, [UR8+0x8], UR4 ;  /* 0x00000804083f75b2 */ /* 0x0000e20008000100 */
[----:B------:R0:W4:Y:S01]  /*0350*/  SYNCS.EXCH.64 URZ, [UR8+0x18], UR6 ;  /* 0x00001806083f75b2 */ /* 0x0001220008000100 */
[----:B------:R-:W-:Y:S01]  /*0360*/  NOP ;  /* 0x0000000000007918 */ /* 0x000fe20000000000 */
.L_x_2:
[----:B------:R-:W5:Y:S01]  /*0370*/  SHFL.IDX PT, R0, R0, RZ, 0x1f ;  /* 0x00001fff00007589 */ /* 0x000f6200000e0000 */
[----:B------:R-:W-:Y:S01]  /*0380*/  ELECT P0, URZ, PT ;  /* 0x00000000003f782f */ /* 0x000fe20003800000 */
[----:B------:R-:W1:Y:S01]  /*0390*/  S2UR UR17, SR_CTAID.Y ;  /* 0x00000000001179c3 */ /* 0x000e620000002600 */
[----:B0-----:R-:W-:Y:S01]  /*03a0*/  ULDC UR5, c[0x0][0x65c] ;  /* 0x0001970000057ab9 */ /* 0x001fe20000000800 */
[----:B------:R-:W-:Y:S01]  /*03b0*/  UMOV UR12, 0x20 ;  /* 0x00000020000c7882 */ /* 0x000fe20000000000 */
[----:B------:R-:W-:Y:S01]  /*03c0*/  UISETP.NE.AND UP2, UPT, UR5, 0x1, UPT ;  /* 0x000000010500788c */ /* 0x000fe2000bf45270 */
[----:B------:R-:W-:Y:S01]  /*03d0*/  NOP ;  /* 0x0000000000007918 */ /* 0x000fe20000000000 */
[----:B------:R-:W-:Y:S02]  /*03e0*/  NOP ;  /* 0x0000000000007918 */ /* 0x000fe40000000000 */
[----:B------:R-:W-:Y:S01]  /*03f0*/  UP2UR UR46, UPR, URZ, 0x4 ;  /* 0x000000043f2e7883 */ /* 0x000fe20008000000 */
[----:B------:R-:W0:Y:S01]  /*0400*/  S2UR UR4, SR_CTAID.X ;  /* 0x00000000000479c3 */ /* 0x000e220000002500 */
[----:B------:R-:W-:-:S02]  /*0410*/  PLOP3.LUT P2, PT, PT, PT, UP2, 0x80, 0x0 ;  /* 0x000000000000781c */ /* 0x000fc40003f4f028 */
[----:B------:R-:W-:Y:S02]  /*0420*/  PLOP3.LUT P4, PT, PT, PT, UP2, 0x80, 0x0 ;  /* 0x000000000000781c */ /* 0x000fe40003f8f028 */
[----:B------:R-:W-:Y:S01]  /*0430*/  PLOP3.LUT P3, PT, PT, PT, UP2, 0x80, 0x0 ;  /* 0x000000000000781c */ /* 0x000fe20003f6f028 */
[----:B------:R-:W-:Y:S01]  /*0440*/  @UP2 ULDC UR14, c[0x0][0x10] ;  /* 0x00000400000e2ab9 */ /* 0x000fe20000000800 */
[----:B------:R-:W-:Y:S01]  /*0450*/  @UP2 UMOV UR9, URZ ;  /* 0x0000003f00092c82 */ /* 0x000fe20008000000 */
[----:B------:R-:W-:Y:S01]  /*0460*/  @!UP2 ULDC UR11, c[0x0][0xc] ;  /* 0x00000300000baab9 */ /* 0x000fe20000000800 */
[----:B-----5:R-:W-:Y:S01]  /*0470*/  ISETP.NE.OR P0, PT, R0, RZ, !P0 ;  /* 0x000000ff0000720c */ /* 0x020fe20004705670 */
[----:B-1----:R-:W-:Y:S02]  /*0480*/  @UP2 UMOV UR7, UR17 ;  /* 0x0000001100072c82 */ /* 0x002fe40008000000 */
[----:B------:R-:W-:Y:S01]  /*0490*/  @UP2 UMOV UR8, UR7 ;  /* 0x0000000700082c82 */ /* 0x000fe20008000000 */
[----:B------:R-:W-:Y:S01]  /*04a0*/  @!UP2 UMOV UR7, UR17 ;  /* 0x000000110007ac82 */ /* 0x000fe20008000000 */
[----:B0-----:R-:W-:-:S08]  /*04b0*/  @UP2 UIMAD.WIDE.U32 UR14, UR4, UR14, UR8 ;  /* 0x0000000e040e22a5 */ /* 0x001fd0000f8e0008 */
[----:B------:R-:W-:Y:S01]  /*04c0*/  VOTEU.ALL UP0, P0 ;  /* 0x00000000003f7886 */ /* 0x000fe20000000000 */
[----:B------:R-:W-:Y:S01]  /*04d0*/  VOTEU.ALL UP1, P0 ;  /* 0x00000000003f7886 */ /* 0x000fe20000020000 */
[----:B------:R-:W-:Y:S01]  /*04e0*/  IMAD.U32 R2, RZ, RZ, UR14 ;  /* 0x0000000eff027e24 */ /* 0x000fe2000f8e00ff */
[----:B------:R-:W-:Y:S02]  /*04f0*/  MOV R3, UR15 ;  /* 0x0000000f00037c02 */ /* 0x000fe40008000f00 */
[----:B------:R-:W0:Y:S01]  /*0500*/  @!UP0 S2UR UR6, SR_CgaCtaId ;  /* 0x00000000000689c3 */ /* 0x000e220000008800 */
[----:B------:R-:W-:Y:S01]  /*0510*/  @!UP0 UMOV UR5, 0x400 ;  /* 0x0000040000058882 */ /* 0x000fe20000000000 */
[----:B------:R-:W-:-:S04]  /*0520*/  @!UP0 UIADD3 UR12, -UR12, 0x100000, URZ ;  /* 0x001000000c0c8890 */ /* 0x000fc8000fffe13f */
[----:B------:R-:W-:Y:S02]  /*0530*/  @!UP0 USHF.L.U32 UR13, UR12, 0xb, URZ ;  /* 0x0000000b0c0d8899 */ /* 0x000fe4000800063f */
[----:B------:R-:W-:Y:S02]  /*0540*/  @!UP0 USHF.L.U32 UR12, UR12, 0x1, URZ ;  /* 0x000000010c0c8899 */ /* 0x000fe4000800063f */
[----:B0-----:R-:W-:Y:S01]  /*0550*/  @!UP0 ULEA UR16, UR6, UR5, 0x18 ;  /* 0x0000000506108291 */ /* 0x001fe2000f8ec03f */
[----:B------:R-:W-:Y:S01]  /*0560*/  VOTEU.ALL UP0, P0 ;  /* 0x00000000003f7886 */ /* 0x000fe20000000000 */
[----:B------:R-:W-:Y:S01]  /*0570*/  PLOP3.LUT P0, PT, PT, PT, UP2, 0x80, 0x0 ;  /* 0x000000000000781c */ /* 0x000fe20003f0f028 */
[----:B------:R-:W-:Y:S01]  /*0580*/  UMOV UR5, URZ ;  /* 0x0000003f00057c82 */ /* 0x000fe20008000000 */
[----:B------:R-:W-:Y:S01]  /*0590*/  @UP2 UMOV UR6, URZ ;  /* 0x0000003f00062c82 */ /* 0x000fe20008000000 */
[----:B------:R-:W-:Y:S02]  /*05a0*/  @!UP2 UIMAD.WIDE.U32 UR8, UR11, UR7, UR4 ;  /* 0x000000070b08a2a5 */ /* 0x000fe4000f8e0004 */
[----:B------:R-:W-:-:S04]  /*05b0*/  @UP2 UIADD3 UR6, UR15, UR6, URZ ;  /* 0x000000060f062290 */ /* 0x000fc8000fffe03f */
[----:B------:R-:W-:Y:S01]  /*05c0*/  MOV R5, UR9 ;  /* 0x0000000900057c02 */ /* 0x000fe20008000f00 */
[----:B------:R-:W0:Y:S02]  /*05d0*/  FENCE.VIEW.ASYNC.S ;  /* 0x00000000000073c6 */ /* 0x000e240000000000 */
[----:B0-----:R0:W2:Y:S01]  /*05e0*/  @!UP0 SYNCS.EXCH.64 URZ, [UR16+0x30], UR12 ;  /* 0x0000300c103f85b2 */ /* 0x0010a20008000100 */
[----:B------:R-:W-:Y:S02]  /*05f0*/  @P2 IMAD.U32 R6, RZ, RZ, UR6 ;  /* 0x00000006ff062e24 */ /* 0x000fe4000f8e00ff */
[----:B------:R-:W-:Y:S01]  /*0600*/  @P0 IMAD.MOV.U32 R7, RZ, RZ, R2 ;  /* 0x000000ffff070224 */ /* 0x000fe200078e0002 */
[----:B------:R-:W-:Y:S01]  /*0610*/  MOV R2, UR8 ;  /* 0x0000000800027c02 */ /* 0x000fe20008000f00 */
[----:B------:R-:W-:Y:S02]  /*0620*/  @!P4 IMAD.MOV.U32 R6, RZ, RZ, R5 ;  /* 0x000000ffff06c224 */ /* 0x000fe400078e0005 */
[----:B------:R-:W-:-:S02]  /*0630*/  IMAD.U32 R3, RZ, RZ, UR9 ;  /* 0x00000009ff037e24 */ /* 0x000fc4000f8e00ff */
[----:B------:R-:W-:Y:S01]  /*0640*/  @!P3 IMAD.MOV.U32 R7, RZ, RZ, R2 ;  /* 0x000000ffff07b224 */ /* 0x000fe200078e0002 */
[----:B------:R0:W-:Y:S01]  /*0650*/  STL [R1+0x200], R6 ;  /* 0x0002000601007387 */ /* 0x0001e20000100800 */
[----:B------:R-:W-:-:S03]  /*0660*/  IMAD.U32 R4, RZ, RZ, UR8 ;  /* 0x00000008ff047e24 */ /* 0x000fc6000f8e00ff */
[----:B------:R0:W-:Y:S01]  /*0670*/  STL [R1+0x204], R7 ;  /* 0x0002040701007387 */ /* 0x0001e20000100800 */
[----:B------:R0:W2:Y:S01]  /*0680*/  @!UP1 SYNCS.EXCH.64 URZ, [UR16+0x38], UR12 ;  /* 0x0000380c103f95b2 */ /* 0x0000a20008000100 */
[----:B------:R-:W-:Y:S01]  /*0690*/  NOP ;  /* 0x0000000000007918 */ /* 0x000fe20000000000 */
[----:B--234-:R-:W-:Y:S06]  /*06a0*/  BAR.SYNC.DEFER_BLOCKING 0x0 ;  /* 0x0000000000007b1d */ /* 0x01cfec0000010000 */
[----:B------:R-:W-:Y:S05]  /*06b0*/  @!P1 BRA `(.L_x_3) ;  /* 0x0000016400389947 */ /* 0x000fea0003800000 */
[----:B------:R-:W-:-:S06]  /*06c0*/  UISETP.GT.U32.AND UP0, UPT, UR18, 0x1, UPT ;  /* 0x000000011200788c */ /* 0x000fcc000bf04070 */
[----:B------:R-:W-:-:S13]  /*06d0*/  PLOP3.LUT P0, PT, PT, PT, UP0, 0x80, 0x0 ;  /* 0x000000000000781c */ /* 0x000fda0003f0f008 */
[----:B0-----:R-:W-:Y:S05]  /*06e0*/  @P0 EXIT ;  /* 0x000000000000094d */ /* 0x001fea0003800000 */
[----:B------:R-:W-:Y:S01]  /*06f0*/  ULDC.64 UR8, c[0x0][0x650] ;  /* 0x0001940000087ab9 */ /* 0x000fe20000000a00 */
[----:B------:R-:W-:Y:S01]  /*0700*/  UMOV UR41, 0xffffffff ;  /* 0xffffffff00297882 */ /* 0x000fe20000000000 */
[----:B------:R-:W-:Y:S01]  /*0710*/  ISETP.GE.U32.AND P0, PT, R7, UR8, PT ;  /* 0x0000000807007c0c */ /* 0x000fe2000bf06070 */
[----:B------:R-:W-:Y:S01]  /*0720*/  UMOV UR42, 0xffffffff ;  /* 0xffffffff002a7882 */ /* 0x000fe20000000000 */
[----:B------:R-:W-:Y:S01]  /*0730*/  UMOV UR43, 0xffffffff ;  /* 0xffffffff002b7882 */ /* 0x000fe20000000000 */
[----:B------:R-:W-:Y:S02]  /*0740*/  PRMT R0, RZ, 0x7610, R0 ;  /* 0x00007610ff007816 */ /* 0x000fe40000000000 */
[----:B------:R-:W-:-:S13]  /*0750*/  ISETP.GE.U32.AND.EX P0, PT, R6, UR9, PT, P0 ;  /* 0x0000000906007c0c */ /* 0x000fda000bf06100 */
[----:B------:R-:W-:Y:S05]  /*0760*/  @P0 BRA `(.L_x_4) ;  /* 0x0000000400800947 */ /* 0x000fea0003800000 */
[----:B------:R-:W-:Y:S01]  /*0770*/  I2FP.F32.U32 R0, UR4 ;  /* 0x0000000400007c45 */ /* 0x000fe20008201000 */
[----:B------:R-:W-:Y:S01]  /*0780*/  ULDC.64 UR16, c[0x0][0x628] ;  /* 0x00018a0000107ab9 */ /* 0x000fe20000000a00 */
[----:B------:R-:W-:Y:S01]  /*0790*/  ULDC UR6, c[0x0][0x150] ;  /* 0x0000540000067ab9 */ /* 0x000fe20000000800 */
[----:B------:R-:W-:Y:S01]  /*07a0*/  ISETP.NE.U32.AND P0, PT, RZ, UR16, PT ;  /* 0x00000010ff007c0c */ /* 0x000fe2000bf05070 */
[----:B------:R-:W-:Y:S01]  /*07b0*/  ULDC UR15, c[0x0][0x630] ;  /* 0x00018c00000f7ab9 */ /* 0x000fe20000000800 */
[----:B------:R-:W-:Y:S01]  /*07c0*/  FMUL R0, R0, UR6 ;  /* 0x0000000600007c20 */ /* 0x000fe20008400000 */
[----:B------:R-:W-:Y:S01]  /*07d0*/  R2UR UR18, R7 ;  /* 0x00000000071272ca */ /* 0x000fe200000e0000 */
[----:B------:R-:W-:Y:S01]  /*07e0*/  ULDC UR20, c[0x0][0x154] ;  /* 0x0000550000147ab9 */ /* 0x000fe20000000800 */
[----:B------:R-:W-:Y:S01]  /*07f0*/  ISETP.NE.AND.EX P0, PT, RZ, UR17, PT, P0 ;  /* 0x00000011ff007c0c */ /* 0x000fe2000bf05300 */
[----:B------:R0:W1:Y:S01]  /*0800*/  F2I.U32.TRUNC.NTZ R2, R0 ;  /* 0x0000000000027305 */ /* 0x000062000020f000 */
[----:B------:R-:W-:-:S02]  /*0810*/  R2UR UR19, R6 ;  /* 0x00000000061372ca */ /* 0x000fc400000e0000 */
[----:B------:R-:W-:Y:S02]  /*0820*/  R2UR UR8, R7 ;  /* 0x00000000070872ca */ /* 0x000fe400000e0000 */
[----:B------:R-:W-:-:S07]  /*0830*/  R2UR UR9, R6 ;  /* 0x00000000060972ca */ /* 0x000fce00000e0000 */
[----:B0-----:R-:W-:Y:S08]  /*0840*/  @!P0 BRA `(.L_x_5) ;  /* 0x0000000000308947 */ /* 0x001ff00003800000 */
[----:B------:R-:W-:Y:S01]  /*0850*/  R2UR UR8, R7 ;  /* 0x00000000070872ca */ /* 0x000fe200000e0000 */
[----:B------:R-:W-:Y:S01]  /*0860*/  ULDC UR6, c[0x0][0x634] ;  /* 0x00018d0000067ab9 */ /* 0x000fe20000000800 */
[----:B------:R-:W-:-:S11]  /*0870*/  R2UR UR14, R6 ;  /* 0x00000000060e72ca */ /* 0x000fd600000e0000 */
[----:B------:R-:W-:-:S04]  /*0880*/  UIADD3 UR6, UP0, UR8, UR6, URZ ;  /* 0x0000000608067290 */ /* 0x000fc8000ff1e03f */
[----:B------:R-:W-:-:S04]  /*0890*/  UIADD3.X UR14, URZ, UR14, URZ, UP0, !UPT ;  /* 0x0000000e3f0e7290 */ /* 0x000fc800087fe43f */
[----:B------:R-:W-:-:S04]  /*08a0*/  UIMAD.WIDE.U32 UR8, UR14, UR16, URZ ;  /* 0x000000100e0872a5 */ /* 0x000fc8000f8e003f */
[----:B------:R-:W-:Y:S02]  /*08b0*/  UIMAD.WIDE.U32 UR10, UP0, UR6, UR17, UR8 ;  /* 0x00000011060a72a5 */ /* 0x000fe4000f800008 */
[----:B------:R-:W-:Y:S02]  /*08c0*/  UIMAD.WIDE.U32 UR8, UR6, UR16, URZ ;  /* 0x00000010060872a5 */ /* 0x000fe4000f8e003f */
[----:B------:R-:W-:Y:S02]  /*08d0*/  UIADD3.X UR13, URZ, URZ, URZ, UP0, !UPT ;  /* 0x0000003f3f0d7290 */ /* 0x000fe400087fe43f */
[----:B------:R-:W-:Y:S01]  /*08e0*/  UIADD3 URZ, UP0, UR9, UR10, URZ ;  /* 0x0000000a093f7290 */ /* 0x000fe2000ff1e03f */
[----:B------:R-:W-:-:S03]  /*08f0*/  UMOV UR12, UR11 ;  /* 0x0000000b000c7c82 */ /* 0x000fc60008000000 */
[----:B------:R-:W-:-:S12]  /*0900*/  UIMAD.WIDE.U32.X UR8, UR14, UR17, UR12, UP0 ;  /* 0x000000110e0872a5 */ /* 0x000fd800080e040c */
.L_x_5:
[----:B------:R-:W-:Y:S01]  /*0910*/  USHF.R.U64 UR43, UR8, UR15, UR9 ;  /* 0x0000000f082b7299 */ /* 0x000fe20008001209 */
[----:B------:R-:W-:Y:S01]  /*0920*/  I2FP.F32.U32 R0, UR7 ;  /* 0x0000000700007c45 */ /* 0x000fe20008201000 */
[----:B------:R-:W-:Y:S01]  /*0930*/  USHF.R.U32.HI UR5, URZ, UR15, UR9 ;  /* 0x0000000f3f057299 */ /* 0x000fe20008011609 */
[----:B-1----:R-:W-:Y:S01]  /*0940*/  R2UR UR12, R2 ;  /* 0x00000000020c72ca */ /* 0x002fe200000e0000 */
[----:B------:R-:W-:Y:S02]  /*0950*/  UIADD3 UR6, UP0, URZ, -UR43, URZ ;  /* 0x8000002b3f067290 */ /* 0x000fe4000ff1e03f */
[----:B------:R-:W-:Y:S01]  /*0960*/  FMUL R0, R0, UR20 ;  /* 0x0000001400007c20 */ /* 0x000fe20008400000 */
[----:B------:R-:W-:Y:S01]  /*0970*/  ULDC.64 UR8, c[0x0][0x620] ;  /* 0x0001880000087ab9 */ /* 0x000fe20000000a00 */
[----:B------:R-:W-:Y:S01]  /*0980*/  UIADD3.X UR5, URZ, ~UR5, URZ, UP0, !UPT ;  /* 0x800000053f057290 */ /* 0x000fe200087fe43f */
[----:B------:R-:W-:Y:S01]  /*0990*/  UMOV UR10, UR18 ;  /* 0x00000012000a7c82 */ /* 0x000fe20008000000 */
[----:B------:R-:W-:-:S02]  /*09a0*/  UMOV UR11, UR19 ;  /* 0x00000013000b7c82 */ /* 0x000fc40008000000 */
[----:B------:R-:W-:Y:S01]  /*09b0*/  UIMAD UR5, UR5, UR8, URZ ;  /* 0x00000008050572a4 */ /* 0x000fe2000f8e023f */
[----:B------:R-:W0:Y:S01]  /*09c0*/  F2I.U32.TRUNC.NTZ R0, R0 ;  /* 0x0000000000007305 */ /* 0x000e22000020f000 */
[----:B------:R-:W-:Y:S02]  /*09d0*/  UIMAD.WIDE.U32 UR10, UR6, UR8, UR10 ;  /* 0x00000008060a72a5 */ /* 0x000fe4000f8e000a */
[----:B------:R-:W-:Y:S01]  /*09e0*/  UIMAD UR6, UR6, UR9, UR5 ;  /* 0x00000009060672a4 */ /* 0x000fe2000f8e0205 */
[----:B------:R-:W-:Y:S01]  /*09f0*/  ULDC UR21, c[0x0][0x658] ;  /* 0x0001960000157ab9 */ /* 0x000fe20000000800 */
[----:B------:R-:W-:Y:S02]  /*0a00*/  UMOV UR19, 0xffffffff ;  /* 0xffffffff00137882 */ /* 0x000fe40000000000 */
[----:B------:R-:W-:Y:S01]  /*0a10*/  UIADD3 UR6, UR11, UR6, URZ ;  /* 0x000000060b067290 */ /* 0x000fe2000fffe03f */
[----:B------:R-:W-:Y:S01]  /*0a20*/  ULDC UR15, c[0x0][0x618] ;  /* 0x00018600000f7ab9 */ /* 0x000fe20000000800 */
[----:B------:R-:W-:Y:S01]  /*0a30*/  ULDC.64 UR8, c[0x0][0x640] ;  /* 0x0001900000087ab9 */ /* 0x000fe20000000a00 */
[----:B------:R-:W-:Y:S01]  /*0a40*/  USHF.L.U32 UR11, UR19, UR21, URZ ;  /* 0x00000015130b7299 */ /* 0x000fe2000800063f */
[----:B------:R-:W-:Y:S01]  /*0a50*/  ISETP.NE.U32.AND P0, PT, RZ, UR8, PT ;  /* 0x00000008ff007c0c */ /* 0x000fe2000bf05070 */
[----:B------:R-:W-:-:S02]  /*0a60*/  USHF.R.U64 UR19, UR10, UR15, UR6 ;  /* 0x0000000f0a137299 */ /* 0x000fc40008001206 */
[----:B------:R-:W-:Y:S01]  /*0a70*/  USHF.R.U32.HI UR10, URZ, UR15, UR6 ;  /* 0x0000000f3f0a7299 */ /* 0x000fe20008011606 */
[----:B0-----:R-:W-:Y:S01]  /*0a80*/  R2UR UR14, R0 ;  /* 0x00000000000e72ca */ /* 0x001fe200000e0000 */
[----:B------:R-:W-:Y:S01]  /*0a90*/  ULDC UR17, c[0x0][0x608] ;  /* 0x0001820000117ab9 */ /* 0x000fe20000000800 */
[----:B------:R-:W-:Y:S01]  /*0aa0*/  ISETP.NE.AND.EX P0, PT, RZ, UR9, PT, P0 ;  /* 0x00000009ff007c0c */ /* 0x000fe2000bf05300 */
[----:B------:R-:W-:Y:S02]  /*0ab0*/  USHF.R.U64 UR23, UR19, UR17, UR10 ;  /* 0x0000001113177299 */ /* 0x000fe4000800120a */
[----:B------:R-:W-:Y:S01]  /*0ac0*/  USHF.R.U32.HI UR10, URZ, UR17, UR10 ;  /* 0x000000113f0a7299 */ /* 0x000fe2000801160a */
[----:B------:R-:W-:Y:S01]  /*0ad0*/  UMOV UR16, 0x1 ;  /* 0x0000000100107882 */ /* 0x000fe20000000000 */
[----:B------:R-:W-:Y:S02]  /*0ae0*/  UIADD3 UR12, -UR12, URZ, URZ ;  /* 0x0000003f0c0c7290 */ /* 0x000fe4000fffe13f */
[----:B------:R-:W-:-:S02]  /*0af0*/  USHF.R.U64 UR24, UR23, UR21, UR10 ;  /* 0x0000001517187299 */ /* 0x000fc4000800120a */
[----:B------:R-:W-:Y:S01]  /*0b00*/  USHF.L.U32 UR6, UR16, UR21, URZ ;  /* 0x0000001510067299 */ /* 0x000fe2000800063f */
[----:B------:R-:W-:Y:S01]  /*0b10*/  ULDC UR13, c[0x0][0x144] ;  /* 0x00005100000d7ab9 */ /* 0x000fe20000000800 */
[----:B------:R-:W-:Y:S01]  /*0b20*/  ULDC UR5, c[0x0][0x600] ;  /* 0x0001800000057ab9 */ /* 0x000fe20000000800 */
[----:B------:R-:W-:Y:S02]  /*0b30*/  ULOP3.LUT UR16, URZ, UR11, URZ, 0x33, !UPT ;  /* 0x0000000b3f107292 */ /* 0x000fe4000f8e333f */
[----:B------:R-:W-:Y:S02]  /*0b40*/  USHF.R.U32.HI UR11, URZ, UR21, UR10 ;  /* 0x000000153f0b7299 */ /* 0x000fe4000801160a */
[----:B------:R-:W-:Y:S02]  /*0b50*/  UIADD3 UR18, UR5, -0x1, URZ ;  /* 0xffffffff05127890 */ /* 0x000fe4000fffe03f */
[----:B------:R-:W-:Y:S02]  /*0b60*/  UIADD3 UR20, -UR14, URZ, URZ ;  /* 0x0000003f0e147290 */ /* 0x000fe4000fffe13f */
[----:B------:R-:W-:Y:S01]  /*0b70*/  UIMAD UR4, UR13, UR12, UR4 ;  /* 0x0000000c0d0472a4 */ /* 0x000fe2000f8e0204 */
[----:B------:R-:W-:Y:S01]  /*0b80*/  ULDC UR25, c[0x0][0x148] ;  /* 0x0000520000197ab9 */ /* 0x000fe20000000800 */
[----:B------:R-:W-:Y:S01]  /*0b90*/  ULDC UR21, c[0x0][0x648] ;  /* 0x0001920000157ab9 */ /* 0x000fe20000000800 */
[----:B------:R-:W-:Y:S01]  /*0ba0*/  ULDC UR22, c[0x0][0x638] ;  /* 0x00018e0000167ab9 */ /* 0x000fe20000000800 */
[----:B------:R-:W-:Y:S01]  /*0bb0*/  UMOV UR10, UR24 ;  /* 0x00000018000a7c82 */ /* 0x000fe20008000000 */
[----:B------:R-:W-:Y:S07]  /*0bc0*/  @!P0 BRA `(.L_x_6) ;  /* 0x0000000000308947 */ /* 0x000fee0003800000 */
[----:B------:R-:W-:Y:S02]  /*0bd0*/  ULDC UR14, c[0x0][0x64c] ;  /* 0x00019300000e7ab9 */ /* 0x000fe40000000800 */
        /* <DEDUP_REMOVED lines=8> */
[----:B------:R-:W-:-:S07]  /*0c60*/  UIMAD.WIDE.U32.X UR8, UR17, UR9, UR14, UP0 ;  /* 0x00000009110872a5 */ /* 0x000fce00080e040e */
[----:B------:R-:W-:Y:S01]  /*0c70*/  UMOV UR10, UR8 ;  /* 0x00000008000a7c82 */ /* 0x000fe20008000000 */
[----:B------:R-:W-:-:S05]  /*0c80*/  UMOV UR11, UR9 ;  /* 0x00000009000b7c82 */ /* 0x000fca0008000000 */
.L_x_6:
[----:B------:R-:W-:Y:S01]  /*0c90*/  UISETP.NE.AND UP0, UPT, UR46, URZ, UPT ;  /* 0x0000003f2e00728c */ /* 0x000fe2000bf05270 */
[----:B------:R-:W-:Y:S01]  /*0ca0*/  MOV R0, 0x1 ;  /* 0x0000000100007802 */ /* 0x000fe20000000f00 */
[----:B------:R-:W-:Y:S02]  /*0cb0*/  USHF.R.U64 UR8, UR10, UR21, UR11 ;  /* 0x000000150a087299 */ /* 0x000fe4000800120b */
[----:B------:R-:W-:Y:S02]  /*0cc0*/  ULOP3.LUT UR16, UR23, UR16, URZ, 0xc0, !UPT ;  /* 0x0000001017107292 */ /* 0x000fe4000f8ec03f */
[----:B------:R-:W-:Y:S02]  /*0cd0*/  ULOP3.LUT UR18, UR19, UR18, URZ, 0xc0, !UPT ;  /* 0x0000001213127292 */ /* 0x000fe4000f8ec03f */
[----:B------:R-:W-:-:S03]  /*0ce0*/  UIMAD UR16, UR6, UR8, UR16 ;  /* 0x00000008061072a4 */ /* 0x000fc6000f8e0210 */
[----:B------:R-:W-:Y:S02]  /*0cf0*/  @UP0 UIMAD UR4, UR25, UR20, UR7 ;  /* 0x00000014190402a4 */ /* 0x000fe4000f8e0207 */
[----:B------:R-:W-:-:S04]  /*0d00*/  UIADD3 UR7, -UR8, URZ, URZ ;  /* 0x0000003f08077290 */ /* 0x000fc8000fffe13f */
[----:B------:R-:W-:-:S03]  /*0d10*/  UIMAD UR6, UR7, UR22, UR24 ;  /* 0x00000016070672a4 */ /* 0x000fc6000f8e0218 */
[----:B------:R-:W-:Y:S01]  /*0d20*/  ULDC UR7, c[0x0][0x610] ;  /* 0x0001840000077ab9 */ /* 0x000fe20000000800 */
[----:B------:R-:W-:Y:S02]  /*0d30*/  UIMAD UR6, UR6, UR5, UR18 ;  /* 0x00000005060672a4 */ /* 0x000fe4000f8e0212 */
[----:B------:R-:W-:-:S04]  /*0d40*/  UIMAD UR4, UR16, UR7, UR4 ;  /* 0x00000007100472a4 */ /* 0x000fc8000f8e0204 */
[----:B------:R-:W-:Y:S02]  /*0d50*/  USEL UR42, UR6, UR4, !UP0 ;  /* 0x00000004062a7287 */ /* 0x000fe4000c000000 */
[----:B------:R-:W-:-:S12]  /*0d60*/  USEL UR41, UR4, UR6, !UP0 ;  /* 0x0000000604297287 */ /* 0x000fd8000c000000 */
.L_x_4:
[----:B------:R-:W-:-:S08]  /*0d70*/  NOP ;  /* 0x0000000000007918 */ /* 0x000fd00000000000 */
[----:B------:R-:W0:Y:S02]  /*0d80*/  USETMAXREG.TRY_ALLOC.CTAPOOL UP0, 0xf0 ;  /* 0x000000f0000079c8 */ /* 0x000e240008000600 */
[----:B0-----:R-:W-:-:S13]  /*0d90*/  PLOP3.LUT P0, PT, PT, PT, UP0, 0x80, 0x0 ;  /* 0x000000000000781c */ /* 0x001fda0003f0f008 */
[----:B------:R-:W-:Y:S05]  /*0da0*/  @!P0 BRA `(.L_x_4) ;  /* 0xfffffffc00f08947 */ /* 0x000fea000383ffff */
[----:B------:R-:W-:Y:S01]  /*0db0*/  ULDC.64 UR4, c[0x0][0x598] ;  /* 0x0001660000047ab9 */ /* 0x000fe20000000a00 */
[----:B------:R-:W-:Y:S01]  /*0dc0*/  ULDC.64 UR36, c[0x0][0x208] ;  /* 0x0000820000247ab9 */ /* 0x000fe20000000a00 */
[----:B------:R-:W-:-:S04]  /*0dd0*/  ISETP.NE.U32.AND P0, PT, RZ, UR4, PT ;  /* 0x00000004ff007c0c */ /* 0x000fc8000bf05070 */
[----:B------:R-:W-:-:S13]  /*0de0*/  ISETP.NE.AND.EX P0, PT, RZ, UR5, PT, P0 ;  /* 0x00000005ff007c0c */ /* 0x000fda000bf05300 */
[----:B------:R-:W-:Y:S05]  /*0df0*/  @!P0 BRA `(.L_x_7) ;  /* 0x00000000001c8947 */ /* 0x000fea0003800000 */
[----:B------:R-:W0:Y:S02]  /*0e00*/  LDC.64 R2, c[0x0][0x598] ;  /* 0x00016600ff027b82 */ /* 0x000e240000000a00 */
[----:B0-----:R-:W2:Y:S02]  /*0e10*/  LDG.E.64 R2, desc[UR36][R2.64] ;  /* 0x0000002402027981 */ /* 0x001ea4000c1e1b00 */
[----:B--2---:R-:W-:-:S04]  /*0e20*/  ISETP.NE.U32.AND P0, PT, R2, RZ, PT ;  /* 0x000000ff0200720c */ /* 0x004fc80003f05070 */
[----:B------:R-:W-:-:S13]  /*0e30*/  ISETP.NE.AND.EX P0, PT, R3, RZ, PT, P0 ;  /* 0x000000ff0300720c */ /* 0x000fda0003f05300 */
[----:B------:R-:W-:Y:S05]  /*0e40*/  @!P0 BRA `(.L_x_7) ;  /* 0x0000000000088947 */ /* 0x000fea0003800000 */
[----:B------:R0:W5:Y:S01]  /*0e50*/  LD.E R17, desc[UR36][R2.64] ;  /* 0x0000002402117980 */ /* 0x000162000c101900 */
[----:B------:R-:W-:Y:S05]  /*0e60*/  BRA `(.L_x_8) ;  /* 0x0000000000247947 */ /* 0x000fea0003800000 */
.L_x_7:
[----:B------:R-:W-:Y:S02]  /*0e70*/  ULDC.64 UR4, c[0x0][0x588] ;  /* 0x0001620000047ab9 */ /* 0x000fe40000000a00 */
[----:B------:R-:W-:-:S04]  /*0e80*/  ISETP.NE.U32.AND P0, PT, RZ, UR4, PT ;  /* 0x00000004ff007c0c */ /* 0x000fc8000bf05070 */
[----:B------:R-:W-:-:S13]  /*0e90*/  ISETP.NE.AND.EX P0, PT, RZ, UR5, PT, P0 ;  /* 0x00000005ff007c0c */ /* 0x000fda000bf05300 */
[----:B------:R-:W-:Y:S05]  /*0ea0*/  @!P0 BRA `(.L_x_9) ;  /* 0x00000000000c8947 */ /* 0x000fea0003800000 */
[----:B------:R-:W0:Y:S02]  /*0eb0*/  LDC.64 R2, c[0x0][0x588] ;  /* 0x00016200ff027b82 */ /* 0x000e240000000a00 */
[----:B0-----:R1:W5:Y:S01]  /*0ec0*/  LDG.E R17, desc[UR36][R2.64] ;  /* 0x0000002402117981 */ /* 0x001362000c1e1900 */
[----:B------:R-:W-:Y:S05]  /*0ed0*/  BRA `(.L_x_8) ;  /* 0x0000000000087947 */ /* 0x000fea0003800000 */
.L_x_9:
[----:B------:R-:W-:Y:S02]  /*0ee0*/  ULDC UR4, c[0x0][0x580] ;  /* 0x0001600000047ab9 */ /* 0x000fe40000000800 */
[----:B------:R-:W-:-:S07]  /*0ef0*/  IMAD.U32 R17, RZ, RZ, UR4 ;  /* 0x00000004ff117e24 */ /* 0x000fce000f8e00ff */
.L_x_8:
[----:B------:R-:W-:Y:S02]  /*0f00*/  ULDC.64 UR4, c[0x0][0x5a0] ;  /* 0x0001680000047ab9 */ /* 0x000fe40000000a00 */
[----:B------:R-:W-:-:S04]  /*0f10*/  ISETP.NE.U32.AND P0, PT, RZ, UR4, PT ;  /* 0x00000004ff007c0c */ /* 0x000fc8000bf05070 */
[----:B------:R-:W-:-:S13]  /*0f20*/  ISETP.NE.AND.EX P0, PT, RZ, UR5, PT, P0 ;  /* 0x00000005ff007c0c */ /* 0x000fda000bf05300 */
[----:B------:R-:W-:Y:S05]  /*0f30*/  @!P0 BRA `(.L_x_10) ;  /* 0x00000000001c8947 */ /* 0x000fea0003800000 */
[----:B01----:R-:W0:Y:S02]  /*0f40*/  LDC.64 R2, c[0x0][0x5a0] ;  /* 0x00016800ff027b82 */ /* 0x003e240000000a00 */
[----:B0-----:R-:W2:Y:S02]  /*0f50*/  LDG.E.64 R2, desc[UR36][R2.64] ;  /* 0x0000002402027981 */ /* 0x001ea4000c1e1b00 */
[----:B--2---:R-:W-:-:S04]  /*0f60*/  ISETP.NE.U32.AND P0, PT, R2, RZ, PT ;  /* 0x000000ff0200720c */ /* 0x004fc80003f05070 */
[----:B------:R-:W-:-:S13]  /*0f70*/  ISETP.NE.AND.EX P0, PT, R3, RZ, PT, P0 ;  /* 0x000000ff0300720c */ /* 0x000fda0003f05300 */
[----:B------:R-:W-:Y:S05]  /*0f80*/  @!P0 BRA `(.L_x_10) ;  /* 0x0000000000088947 */ /* 0x000fea0003800000 */
[----:B------:R0:W5:Y:S01]  /*0f90*/  LD.E R18, desc[UR36][R2.64] ;  /* 0x0000002402127980 */ /* 0x000162000c101900 */
[----:B------:R-:W-:Y:S05]  /*0fa0*/  BRA `(.L_x_11) ;  /* 0x0000000000247947 */ /* 0x000fea0003800000 */
.L_x_10:
[----:B------:R-:W-:Y:S02]  /*0fb0*/  ULDC.64 UR4, c[0x0][0x590] ;  /* 0x0001640000047ab9 */ /* 0x000fe40000000a00 */
[----:B------:R-:W-:-:S04]  /*0fc0*/  ISETP.NE.U32.AND P0, PT, RZ, UR4, PT ;  /* 0x00000004ff007c0c */ /* 0x000fc8000bf05070 */
[----:B------:R-:W-:-:S13]  /*0fd0*/  ISETP.NE.AND.EX P0, PT, RZ, UR5, PT, P0 ;  /* 0x00000005ff007c0c */ /* 0x000fda000bf05300 */
[----:B------:R-:W-:Y:S05]  /*0fe0*/  @!P0 BRA `(.L_x_12) ;  /* 0x00000000000c8947 */ /* 0x000fea0003800000 */
[----:B------:R-:W2:Y:S02]  /*0ff0*/  LDC.64 R18, c[0x0][0x590] ;  /* 0x00016400ff127b82 */ /* 0x000ea40000000a00 */
[----:B--2---:R2:W5:Y:S01]  /*1000*/  LDG.E R18, desc[UR36][R18.64] ;  /* 0x0000002412127981 */ /* 0x004562000c1e1900 */
[----:B------:R-:W-:Y:S05]  /*1010*/  BRA `(.L_x_11) ;  /* 0x0000000000087947 */ /* 0x000fea0003800000 */
.L_x_12:
[----:B------:R-:W-:Y:S02]  /*1020*/  ULDC UR4, c[0x0][0x584] ;  /* 0x0001610000047ab9 */ /* 0x000fe40000000800 */
[----:B------:R-:W-:-:S07]  /*1030*/  IMAD.U32 R18, RZ, RZ, UR4 ;  /* 0x00000004ff127e24 */ /* 0x000fce000f8e00ff */
.L_x_11:
[----:B------:R-:W-:-:S13]  /*1040*/  LOP3.LUT P0, RZ, R0, 0xff, RZ, 0xc0, !PT ;  /* 0x000000ff00ff7812 */ /* 0x000fda000780c0ff */
[----:B------:R-:W-:Y:S05]  /*1050*/  @!P0 EXIT ;  /* 0x000000000000894d */ /* 0x000fea0003800000 */
[----:B------:R-:W-:Y:S01]  /*1060*/  ULDC UR4, c[0x0][0x28c] ;  /* 0x0000a30000047ab9 */ /* 0x000fe20000000800 */
[----:B------:R-:W-:Y:S01]  /*1070*/  UMOV UR38, URZ ;  /* 0x0000003f00267c82 */ /* 0x000fe20008000000 */
[----:B------:R-:W-:Y:S01]  /*1080*/  UIADD3 UR4, UR4, 0x7f, URZ ;  /* 0x0000007f04047890 */ /* 0x000fe2000fffe03f */
[----:B------:R-:W-:-:S03]  /*1090*/  UMOV UR39, URZ ;  /* 0x0000003f00277c82 */ /* 0x000fc60008000000 */
[----:B------:R-:W-:-:S04]  /*10a0*/  USHF.R.S32.HI UR5, URZ, 0x1f, UR4 ;  /* 0x0000001f3f057899 */ /* 0x000fc80008011404 */
[----:B------:R-:W-:-:S04]  /*10b0*/  ULEA.HI UR5, UR5, UR4, URZ, 0x7 ;  /* 0x0000000405057291 */ /* 0x000fc8000f8f383f */
[----:B------:R-:W-:-:S12]  /*10c0*/  USHF.R.S32.HI UR44, URZ, 0x7, UR5 ;  /* 0x000000073f2c7899 */ /* 0x000fd80008011405 */
.L_x_546:
[----:B------:R-:W3:Y:S01]  /*10d0*/  S2R R0, SR_TID.X ;  /* 0x0000000000007919 */ /* 0x000ee20000002100 */
[----:B----4-:R-:W4:Y:S01]  /*10e0*/  S2UR UR7, SR_CgaCtaId ;  /* 0x00000000000779c3 */ /* 0x010f220000008800 */
[----:B------:R-:W-:Y:S02]  /*10f0*/  UMOV UR6, 0x400 ;  /* 0x0000040000067882 */ /* 0x000fe40000000000 */
[----:B----4-:R-:W-:Y:S01]  /*1100*/  ULEA UR6, UR7, UR6, 0x18 ;  /* 0x0000000607067291 */ /* 0x010fe2000f8ec03f */
[----:B---3--:R-:W-:-:S04]  /*1110*/  LOP3.LUT R0, R0, 0x80, RZ, 0xc0, !PT ;  /* 0x0000008000007812 */ /* 0x008fc800078ec0ff */
[----:B------:R-:W-:-:S06]  /*1120*/  SHF.R.U32.HI R0, RZ, 0x7, R0 ;  /* 0x00000007ff007819 */ /* 0x000fcc0000011600 */
[----:B------:R-:W3:Y:S02]  /*1130*/  SHFL.IDX PT, R0, R0, RZ, 0x1f ;  /* 0x00001fff00007589 */ /* 0x000ee400000e0000 */
[----:B---3--:R-:W-:-:S13]  /*1140*/  R2UR UR4, R0 ;  /* 0x00000000000472ca */ /* 0x008fda00000e0000 */
[----:B------:R-:W-:-:S04]  /*1150*/  ULEA.HI UR5, UR4, UR4, URZ, 0x1 ;  /* 0x0000000404057291 */ /* 0x000fc8000f8f083f */
[----:B------:R-:W-:-:S04]  /*1160*/  ULOP3.LUT UR5, UR5, 0x7fffe, URZ, 0xc0, !UPT ;  /* 0x0007fffe05057892 */ /* 0x000fc8000f8ec03f */
[----:B------:R-:W-:-:S03]  /*1170*/  UIADD3 UR5, UR4, -UR5, URZ ;  /* 0x8000000504057290 */ /* 0x000fc6000fffe03f */
[----:B------:R-:W-:Y:S01]  /*1180*/  ULDC UR4, c[0x0][0x28c] ;  /* 0x0000a30000047ab9 */ /* 0x000fe20000000800 */
[----:B------:R-:W-:Y:S01]  /*1190*/  ULEA UR5, UR5, UR6, 0xd ;  /* 0x0000000605057291 */ /* 0x000fe2000f8e683f */
[----:B------:R-:W-:-:S03]  /*11a0*/  ISETP.LT.AND P0, PT, RZ, UR4, PT ;  /* 0x00000004ff007c0c */ /* 0x000fc6000bf01270 */
[----:B------:R-:W-:-:S04]  /*11b0*/  UIADD3 UR5, UR5, 0x100, URZ ;  /* 0x0000010005057890 */ /* 0x000fc8000fffe03f */
[----:B------:R-:W-:-:S04]  /*11c0*/  USHF.R.U32.HI UR5, URZ, 0x4, UR5 ;  /* 0x000000043f057899 */ /* 0x000fc80008011605 */
[----:B------:R-:W-:-:S04]  /*11d0*/  ULOP3.LUT UR5, UR5, 0x3fff, URZ, 0xc0, !UPT ;  /* 0x00003fff05057892 */ /* 0x000fc8000f8ec03f */
[----:B------:R-:W-:Y:S01]  /*11e0*/  ULOP3.LUT UR45, UR5, 0x10000, URZ, 0xfc, !UPT ;  /* 0x00010000052d7892 */ /* 0x000fe2000f8efc3f */
[----:B0-2---:R-:W-:Y:S11]  /*11f0*/  @P0 BRA `(.L_x_13) ;  /* 0x0000000000400947 */ /* 0x005ff60003800000 */
[----:B------:R-:W-:Y:S01]  /*1200*/  MOV R0, 0x0 ;  /* 0x0000000000007802 */ /* 0x000fe20000000f00 */
[----:B------:R-:W-:Y:S01]  /*1210*/  ULDC.64 UR4, c[0x4][0x68] ;  /* 0x01001a0000047ab9 */ /* 0x000fe20000000a00 */
[----:B------:R-:W-:Y:S01]  /*1220*/  ULDC.64 UR6, c[0x4][0x8] ;  /* 0x0100020000067ab9 */ /* 0x000fe20000000a00 */
[----:B------:R-:W-:Y:S01]  /*1230*/  MOV R4, UR4 ;  /* 0x0000000400047c02 */ /* 0x000fe20008000f00 */
[----:B01----:R0:W1:Y:S01]  /*1240*/  LDC.64 R2, c[0x4][R0] ;  /* 0x0100000000027b82 */ /* 0x0030620000000a00 */
[----:B------:R-:W-:Y:S01]  /*1250*/  IMAD.U32 R5, RZ, RZ, UR5 ;  /* 0x00000005ff057e24 */ /* 0x000fe2000f8e00ff */
[----:B------:R-:W-:Y:S01]  /*1260*/  ULDC.64 UR4, c[0x4][0x70] ;  /* 0x01001c0000047ab9 */ /* 0x000fe20000000a00 */
[----:B------:R-:W-:Y:S01]  /*1270*/  IMAD.U32 R10, RZ, RZ, UR6 ;  /* 0x00000006ff0a7e24 */ /* 0x000fe2000f8e00ff */
[----:B------:R-:W-:Y:S01]  /*1280*/  MOV R7, UR5 ;  /* 0x0000000500077c02 */ /* 0x000fe20008000f00 */
[----:B------:R-:W-:Y:S01]  /*1290*/  IMAD.U32 R6, RZ, RZ, UR4 ;  /* 0x00000004ff067e24 */ /* 0x000fe2000f8e00ff */
[----:B------:R-:W-:Y:S01]  /*12a0*/  MOV R8, 0x1e1 ;  /* 0x000001e100087802 */ /* 0x000fe20000000f00 */
[----:B------:R-:W-:-:S02]  /*12b0*/  IMAD.U32 R11, RZ, RZ, UR7 ;  /* 0x00000007ff0b7e24 */ /* 0x000fc4000f8e00ff */
[----:B------:R-:W-:Y:S02]  /*12c0*/  IMAD.MOV.U32 R12, RZ, RZ, 0x1 ;  /* 0x00000001ff0c7424 */ /* 0x000fe400078e00ff */
[----:B0-----:R-:W-:-:S07]  /*12d0*/  IMAD.MOV.U32 R13, RZ, RZ, RZ ;  /* 0x000000ffff0d7224 */ /* 0x001fce00078e00ff */
[----:B------:R-:W-:-:S07]  /*12e0*/  LEPC R20, `(.L_x_13) ;  /* 0x000000001014794e */ /* 0x000fce0000000000 */
[----:B-12--5:R-:W-:Y:S05]  /*12f0*/  CALL.ABS.NOINC R2 ;  /* 0x0000000002007343 */ /* 0x026fea0003c00000 */
.L_x_13:
[----:B------:R-:W-:-:S06]  /*1300*/  ULOP3.LUT UR4, UR40, 0x1, URZ, 0xfc, !UPT ;  /* 0x0000000128047892 */ /* 0x000fcc000f8efc3f */
[----:B------:R-:W-:-:S04]  /*1310*/  MOV R0, UR4 ;  /* 0x0000000400007c02 */ /* 0x000fc80008000f00 */
[----:B------:R-:W-:-:S13]  /*1320*/  ISETP.NE.AND P0, PT, R0, 0x3, PT ;  /* 0x000000030000780c */ /* 0x000fda0003f05270 */
[----:B------:R-:W-:Y:S05]  /*1330*/  @!P0 BRA `(.L_x_14) ;  /* 0x0000000000048947 */ /* 0x000fea0003800000 */
[----:B------:R-:W-:Y:S01]  /*1340*/  BPT.TRAP 0x1 ;  /* 0x000000040000795c */ /* 0x000fe20000300000 */
.L_x_14:
[----:B------:R-:W3:Y:S01]  /*1350*/  S2UR UR5, SR_CgaCtaId ;  /* 0x00000000000579c3 */ /* 0x000ee20000008800 */
[----:B------:R-:W-:Y:S01]  /*1360*/  UMOV UR4, 0x400 ;  /* 0x0000040000047882 */ /* 0x000fe20000000000 */
[----:B01----:R-:W-:Y:S02]  /*1370*/  IMAD.U32 R2, RZ, RZ, UR38 ;  /* 0x00000026ff027e24 */ /* 0x003fe4000f8e00ff */
[----:B------:R-:W-:-:S03]  /*1380*/  IMAD.U32 R3, RZ, RZ, UR39 ;  /* 0x00000027ff037e24 */ /* 0x000fc6000f8e00ff */
[----:B------:R-:W-:Y:S01]  /*1390*/  SHF.L.U32 R2, R2, 0x1f, RZ ;  /* 0x0000001f02027819 */ /* 0x000fe200000006ff */
[----:B---3--:R-:W-:-:S06]  /*13a0*/  ULEA UR4, UR5, UR4, 0x18 ;  /* 0x0000000405047291 */ /* 0x008fcc000f8ec03f */
[----:B------:R-:W-:-:S05]  /*13b0*/  MOV R0, UR4 ;  /* 0x0000000400007c02 */ /* 0x000fca0008000f00 */
[----:B------:R-:W-:-:S04]  /*13c0*/  IMAD R3, R3, 0x8, R0 ;  /* 0x0000000803037824 */ /* 0x000fc800078e0200 */
[----:B------:R0:W1:Y:S01]  /*13d0*/  SYNCS.PHASECHK.TRANS64.TRYWAIT P1, [R3+URZ], R2 ;  /* 0x00000002030075a7 */ /* 0x000062000802017f */
[----:B------:R-:W-:Y:S05]  /*13e0*/  @!P0 BRA `(.L_x_15) ;  /* 0x0000000000048947 */ /* 0x000fea0003800000 */
[----:B------:R-:W-:Y:S01]  /*13f0*/  BPT.TRAP 0x1 ;  /* 0x000000040000795c */ /* 0x000fe20000300000 */
.L_x_15:
[----:B-1----:R-:W-:Y:S05]  /*1400*/  @P1 BRA `(.L_x_16) ;  /* 0x0000000000081947 */ /* 0x002fea0003800000 */
[----:B------:R-:W1:Y:S02]  /*1410*/  SYNCS.PHASECHK.TRANS64.TRYWAIT P1, [R3+URZ], R2 ;  /* 0x00000002030075a7 */ /* 0x000e64000802017f */
[----:B-1----:R-:W-:Y:S05]  /*1420*/  @!P1 BRA `(.L_x_17) ;  /* 0x0000016c00889947 */ /* 0x002fea0003800000 */
.L_x_16:
[----:B------:R-:W-:-:S04]  /*1430*/  UISETP.LT.AND UP0, UPT, UR44, 0x1, UPT ;  /* 0x000000012c00788c */ /* 0x000fc8000bf01270 */
[----:B------:R-:W-:-:S06]  /*1440*/  USEL UR4, UR44, 0x1, UP0 ;  /* 0x000000012c047887 */ /* 0x000fcc0008000000 */
[----:B01----:R-:W-:Y:S01]  /*1450*/  IMAD.U32 R2, RZ, RZ, UR4 ;  /* 0x00000004ff027e24 */ /* 0x003fe2000f8e00ff */
[----:B------:R-:W-:Y:S05]  /*1460*/  WARPSYNC.ALL ;  /* 0x0000000000007948 */ /* 0x000fea0003800000 */
[----:B------:R-:W-:-:S04]  /*1470*/  IADD3 R2, -R2, UR44, RZ ;  /* 0x0000002c02027c10 */ /* 0x000fc8000fffe1ff */
[----:B------:R-:W-:Y:S02]  /*1480*/  ISETP.GE.AND P1, PT, R2, 0x1, PT ;  /* 0x000000010200780c */ /* 0x000fe40003f26270 */
[----:B------:R-:W-:Y:S01]  /*1490*/  R2UR UR4, R0 ;  /* 0x00000000000472ca */ /* 0x000fe200000e0000 */
[----:B------:R-:W-:Y:S01]  /*14a0*/  ULEA UR5, UR39, UR45, 0xb ;  /* 0x0000002d27057291 */ /* 0x000fe2000f8e583f */
[----:B------:R-:W-:Y:S01]  /*14b0*/  WARPGROUP.ARRIVE ;  /* 0x00000000000079c5 */ /* 0x000fe20000000000 */
[----:B------:R-:W-:Y:S01]  /*14c0*/  UMOV UR9, 0x40000040 ;  /* 0x4000004000097882 */ /* 0x000fe20000000000 */
[----:B------:R-:W-:Y:S01]  /*14d0*/  UMOV UR11, 0x40000040 ;  /* 0x40000040000b7882 */ /* 0x000fe20000000000 */
[----:B-----5:R-:W-:Y:S03]  /*14e0*/  STL [R1+0x2c4], R18 ;  /* 0x0002c41201007387 */ /* 0x020fe60000100800 */
[----:B------:R-:W-:Y:S01]  /*14f0*/  UMOV UR8, UR5 ;  /* 0x0000000500087c82 */ /* 0x000fe20008000000 */
[----:B------:R0:W-:Y:S04]  /*1500*/  STL [R1+0x2c0], R17 ;  /* 0x0002c01101007387 */ /* 0x0001e80000100800 */
[----:B------:R-:W-:Y:S01]  /*1510*/  UIADD3 UR4, UR4, 0x10100, URZ ;  /* 0x0001010004047890 */ /* 0x000fe2000fffe03f */
[----:B------:R-:W-:Y:S03]  /*1520*/  STL [R1+0x2bc], R16 ;  /* 0x0002bc1001007387 */ /* 0x000fe60000100800 */
[----:B------:R-:W-:Y:S01]  /*1530*/  USHF.R.U32.HI UR4, URZ, 0x4, UR4 ;  /* 0x000000043f047899 */ /* 0x000fe20008011604 */
[----:B------:R1:W-:Y:S03]  /*1540*/  STL [R1+0x2b8], R2 ;  /* 0x0002b80201007387 */ /* 0x0003e60000100800 */
[----:B------:R-:W-:Y:S01]  /*1550*/  ULOP3.LUT UR4, UR4, 0x3fff, URZ, 0xc0, !UPT ;  /* 0x00003fff04047892 */ /* 0x000fe2000f8ec03f */
[----:B------:R3:W-:Y:S03]  /*1560*/  STL [R1+0x2c8], R0 ;  /* 0x0002c80001007387 */ /* 0x0007e60000100800 */
[----:B------:R-:W-:-:S04]  /*1570*/  ULOP3.LUT UR4, UR4, 0x10000, URZ, 0xfc, !UPT ;  /* 0x0001000004047892 */ /* 0x000fc8000f8efc3f */
[----:B------:R-:W-:-:S07]  /*1580*/  ULEA UR6, UR39, UR4, 0xb ;  /* 0x0000000427067291 */ /* 0x000fce000f8e583f */
[----:B------:R-:W-:Y:S02]  /*1590*/  UMOV UR10, UR6 ;  /* 0x00000006000a7c82 */ /* 0x000fe40008000000 */
[----:B------:R-:W-:Y:S01]  /*15a0*/  IGMMA.64x256x32.S8.S8 R24, gdesc[UR8], RZ, !UPT, gsb0 ;  /* 0x06600000081879f1 */ /* 0x000fe2000c0410ff */
[----:B------:R-:W-:Y:S01]  /*15b0*/  UIADD3 UR8, UR5, 0x400, URZ ;  /* 0x0000040005087890 */ /* 0x000fe2000fffe03f */
[----:B------:R-:W-:Y:S01]  /*15c0*/  UMOV UR9, 0x40000040 ;  /* 0x4000004000097882 */ /* 0x000fe20000000000 */
[----:B------:R-:W-:Y:S02]  /*15d0*/  WARPGROUP.DEPBAR.LE gsb0, 0x0 ;  /* 0x00008000000079c5 */ /* 0x000fe40000010000 */
[----:B------:R-:W-:Y:S01]  /*15e0*/  STL.64 [R1], R24 ;  /* 0x0000001801007387 */ /* 0x000fe20000100a00 */
[----:B------:R-:W-:Y:S01]  /*15f0*/  MOV R235, R45 ;  /* 0x0000002d00eb7202 */ /* 0x000fe20000000f00 */
[----:B------:R-:W-:Y:S01]  /*1600*/  IMAD.MOV.U32 R234, RZ, RZ, R46 ;  /* 0x000000ffffea7224 */ /* 0x000fe200078e002e */
[----:B------:R-:W-:Y:S01]  /*1610*/  MOV R232, R48 ;  /* 0x0000003000e87202 */ /* 0x000fe20000000f00 */
[----:B------:R-:W-:Y:S01]  /*1620*/  STL.64 [R1+0x8], R26 ;  /* 0x0000081a01007387 */ /* 0x000fe20000100a00 */
[----:B------:R-:W-:Y:S01]  /*1630*/  IMAD.MOV.U32 R233, RZ, RZ, R47 ;  /* 0x000000ffffe97224 */ /* 0x000fe200078e002f */
[----:B------:R-:W-:Y:S01]  /*1640*/  MOV R229, R51 ;  /* 0x0000003300e57202 */ /* 0x000fe20000000f00 */
[----:B------:R-:W-:Y:S01]  /*1650*/  IMAD.MOV.U32 R231, RZ, RZ, R49 ;  /* 0x000000ffffe77224 */ /* 0x000fe200078e0031 */
        /* <DEDUP_REMOVED lines=70> */
[----:B0-----:R-:W-:Y:S01]  /*1ac0*/  MOV R17, R135 ;  /* 0x0000008700117202 */ /* 0x001fe20000000f00 */
        /* <DEDUP_REMOVED lines=9> */
[----:B-1----:R-:W-:Y:S01]  /*1b60*/  MOV R2, R150 ;  /* 0x0000009600027202 */ /* 0x002fe20000000f00 */
[----:B------:R-:W-:Y:S01]  /*1b70*/  IMAD.MOV.U32 R194, RZ, RZ, R110 ;  /* 0x000000ffffc27224 */ /* 0x000fe200078e006e */
[----:B------:R0:W-:Y:S01]  /*1b80*/  STL [R1+0x50], R44 ;  /* 0x0000502c01007387 */ /* 0x0001e20000100800 */
[----:B------:R-:W-:-:S02]  /*1b90*/  IMAD.MOV.U32 R196, RZ, RZ, R112 ;  /* 0x000000ffffc47224 */ /* 0x000fc400078e0070 */
[----:B------:R-:W-:Y:S02]  /*1ba0*/  IMAD.MOV.U32 R197, RZ, RZ, R113 ;  /* 0x000000ffffc57224 */ /* 0x000fe400078e0071 */
[----:B------:R-:W-:Y:S02]  /*1bb0*/  IMAD.MOV.U32 R199, RZ, RZ, R115 ;  /* 0x000000ffffc77224 */ /* 0x000fe400078e0073 */
[----:B------:R-:W-:Y:S02]  /*1bc0*/  IMAD.MOV.U32 R200, RZ, RZ, R116 ;  /* 0x000000ffffc87224 */ /* 0x000fe400078e0074 */
[----:B------:R-:W-:Y:S02]  /*1bd0*/  IMAD.MOV.U32 R202, RZ, RZ, R118 ;  /* 0x000000ffffca7224 */ /* 0x000fe400078e0076 */
[----:B------:R-:W-:Y:S02]  /*1be0*/  IMAD.MOV.U32 R203, RZ, RZ, R119 ;  /* 0x000000ffffcb7224 */ /* 0x000fe400078e0077 */
        /* <DEDUP_REMOVED lines=8> */
[----:B--2---:R-:W-:Y:S02]  /*1c70*/  IMAD.MOV.U32 R19, RZ, RZ, R133 ;  /* 0x000000ffff137224 */ /* 0x004fe400078e0085 */
        /* <DEDUP_REMOVED lines=11> */
[----:B---3--:R-:W-:Y:S02]  /*1d30*/  IMAD.MOV.U32 R0, RZ, RZ, R151 ;  /* 0x000000ffff007224 */ /* 0x008fe400078e0097 */
[----:B0-----:R-:W-:-:S06]  /*1d40*/  WARPGROUP.ARRIVE ;  /* 0x00000000000079c5 */ /* 0x001fcc0000000000 */
[----:B------:R-:W-:Y:S03]  /*1d50*/  IGMMA.64x256x32.S8.S8 R24, gdesc[UR8], RZ, !UPT, gsb0 ;  /* 0x06600000081879f1 */ /* 0x000fe6000c0410ff */
[----:B------:R-:W-:Y:S02]  /*1d60*/  WARPGROUP.DEPBAR.LE gsb0, 0x0 ;  /* 0x00008000000079c5 */ /* 0x000fe40000010000 */
[----:B------:R-:W-:Y:S04]  /*1d70*/  STL.64 [R1+0x578], R150 ;  /* 0x0005789601007387 */ /* 0x000fe80000100a00 */
        /* <DEDUP_REMOVED lines=20> */
[----:B------:R0:W-:Y:S04]  /*1ec0*/  STL.64 [R1+0x4d0], R108 ;  /* 0x0004d06c01007387 */ /* 0x0001e80000100a00 */
[----:B0-----:R-:W2:Y:S04]  /*1ed0*/  LDL.LU R108, [R1] ;  /* 0x00000000016c7983 */ /* 0x001ea80000300800 */
[----:B------:R-:W2:Y:S04]  /*1ee0*/  LDL.LU R109, [R1+0x4] ;  /* 0x00000400016d7983 */ /* 0x000ea80000300800 */
        /* <DEDUP_REMOVED lines=18> */
[----:B------:R-:W2:Y:S01]  /*2010*/  LDL.LU R128, [R1+0x50] ;  /* 0x0000500001807983 */ /* 0x000ea20000300800 */
        /* <DEDUP_REMOVED lines=31> */
[----:B------:R-:W-:Y:S01]  /*2210*/  UIADD3 UR8, UR5, 0x2, URZ ;  /* 0x0000000205087890 */ /* 0x000fe2000fffe03f */
[----:B------:R-:W-:Y:S01]  /*2220*/  IMAD.MOV.U32 R214, RZ, RZ, R22 ;  /* 0x000000ffffd67224 */ /* 0x000fe200078e0016 */
[----:B------:R-:W-:Y:S01]  /*2230*/  UIADD3 UR10, UR6, 0x2, URZ ;  /* 0x00000002060a7890 */ /* 0x000fe2000fffe03f */
[----:B------:R-:W-:Y:S01]  /*2240*/  IMAD.MOV.U32 R216, RZ, RZ, R20 ;  /* 0x000000ffffd87224 */ /* 0x000fe200078e0014 */
[----:B------:R-:W-:Y:S01]  /*2250*/  UMOV UR9, 0x40000040 ;  /* 0x4000004000097882 */ /* 0x000fe20000000000 */
[----:B------:R-:W-:Y:S01]  /*2260*/  IMAD.MOV.U32 R217, RZ, RZ, R19 ;  /* 0x000000ffffd97224 */ /* 0x000fe200078e0013 */
[----:B------:R-:W-:Y:S01]  /*2270*/  UMOV UR11, 0x40000040 ;  /* 0x40000040000b7882 */ /* 0x000fe20000000000 */
        /* <DEDUP_REMOVED lines=11> */
[----:B------:R-:W-:-:S06]  /*2330*/  IMAD.MOV.U32 R235, RZ, RZ, R0 ;  /* 0x000000ffffeb7224 */ /* 0x000fcc00078e0000 */
[----:B--2---:R-:W-:-:S06]  /*2340*/  WARPGROUP.ARRIVE ;  /* 0x00000000000079c5 */ /* 0x004fcc0000000000 */
[----:B------:R-:W-:Y:S03]  /*2350*/  IGMMA.64x256x32.S8.S8 R108, gdesc[UR8], R108, gsb0 ;  /* 0x06600000086c79f1 */ /* 0x000fe6000804106c */
[----:B------:R-:W-:Y:S02]  /*2360*/  WARPGROUP.DEPBAR.LE gsb0, 0x0 ;  /* 0x00008000000079c5 */ /* 0x000fe40000010000 */
[----:B------:R-:W-:Y:S04]  /*2370*/  STL.64 [R1], R108 ;  /* 0x0000006c01007387 */ /* 0x000fe80000100a00 */
        /* <DEDUP_REMOVED lines=63> */
[----:B0-----:R-:W2:Y:S04]  /*2770*/  LDL.LU.64 R150, [R1+0x578] ;  /* 0x0005780001967983 */ /* 0x001ea80000300a00 */
[----:B------:R-:W2:Y:S04]  /*2780*/  LDL.LU.64 R148, [R1+0x570] ;  /* 0x0005700001947983 */ /* 0x000ea80000300a00 */
        /* <DEDUP_REMOVED lines=19> */
[----:B------:R-:W2:Y:S01]  /*28c0*/  LDL.LU.64 R108, [R1+0x4d0] ;  /* 0x0004d000016c7983 */ /* 0x000ea20000300a00 */
[----:B------:R-:W-:Y:S01]  /*28d0*/  UIADD3 UR8, UR5, 0x402, URZ ;  /* 0x0000040205087890 */ /* 0x000fe2000fffe03f */
[----:B------:R-:W-:Y:S01]  /*28e0*/  UMOV UR9, 0x40000040 ;  /* 0x4000004000097882 */ /* 0x000fe20000000000 */
[----:B--2---:R-:W-:-:S07]  /*28f0*/  WARPGROUP.ARRIVE ;  /* 0x00000000000079c5 */ /* 0x004fce0000000000 */
[----:B------:R-:W-:Y:S03]  /*2900*/  IGMMA.64x256x32.S8.S8 R24, gdesc[UR8], R24, gsb0 ;  /* 0x06600000081879f1 */ /* 0x000fe60008041018 */
        /* <DEDUP_REMOVED lines=65> */
[----:B0-----:R-:W2:Y:S04]  /*2d20*/  LDL.LU.64 R24, [R1] ;  /* 0x0000000001187983 */ /* 0x001ea80000300a00 */
        /* <DEDUP_REMOVED lines=63> */
[----:B------:R-:W-:-:S02]  /*3120*/  UIADD3 UR8, UR5, 0x4, URZ ;  /* 0x0000000405087890 */ /* 0x000fc4000fffe03f */
[----:B------:R-:W-:Y:S01]  /*3130*/  UIADD3 UR10, UR6, 0x4, URZ ;  /* 0x00000004060a7890 */ /* 0x000fe2000fffe03f */
[----:B------:R-:W-:Y:S01]  /*3140*/  UMOV UR9, 0x40000040 ;  /* 0x4000004000097882 */ /* 0x000fe20000000000 */
[----:B------:R-:W-:Y:S01]  /*3150*/  UMOV UR11, 0x40000040 ;  /* 0x40000040000b7882 */ /* 0x000fe20000000000 */
[----:B--2---:R-:W-:-:S06]  /*3160*/  WARPGROUP.ARRIVE ;  /* 0x00000000000079c5 */ /* 0x004fcc0000000000 */
[----:B------:R-:W-:Y:S03]  /*3170*/  IGMMA.64x256x32.S8.S8 R24, gdesc[UR8], R24, gsb0 ;  /* 0x06600000081879f1 */ /* 0x000fe60008041018 */
        /* <DEDUP_REMOVED lines=41> */
[----:B------:R0:W-:Y:S01]  /*3410*/  STL [R1+0x50], R44 ;  /* 0x0000502c01007387 */ /* 0x0001e20000100800 */
[----:B------:R-:W-:Y:S01]  /*3420*/  IMAD.MOV.U32 R206, RZ, RZ, R122 ;  /* 0x000000ffffce7224 */ /* 0x000fe200078e007a */
[----:B------:R-:W-:Y:S01]  /*3430*/  MOV R201, R117 ;  /* 0x0000007500c97202 */ /* 0x000fe20000000f00 */
[----:B------:R-:W-:Y:S01]  /*3440*/  IMAD.MOV.U32 R205, RZ, RZ, R121 ;  /* 0x000000ffffcd7224 */ /* 0x000fe200078e0079 */
[----:B------:R-:W2:Y:S01]  /*3450*/  LDL.LU.64 R150, [R1+0x4c8] ;  /* 0x0004c80001967983 */ /* 0x000ea20000300a00 */
        /* <DEDUP_REMOVED lines=96> */
[----:B------:R-:W-:-:S02]  /*3a60*/  IMAD.MOV.U32 R18, RZ, RZ, R46 ;  /* 0x000000ffff127224 */ /* 0x000fc400078e002e */
[----:B------:R-:W-:Y:S01]  /*3a70*/  IMAD.MOV.U32 R17, RZ, RZ, R47 ;  /* 0x000000ffff117224 */ /* 0x000fe200078e002f */
        /* <DEDUP_REMOVED lines=123> */
[----:B------:R-:W-:Y:S01]  /*4230*/  IMAD.MOV.U32 R222, RZ, RZ, R19 ;  /* 0x000000ffffde7224 */ /* 0x000fe200078e0013 */
[----:B------:R0:W5:Y:S01]  /*4240*/  LDL.LU R0, [R1+0x2c8] ;  /* 0x0002c80001007983 */ /* 0x0001620000300800 */
[----:B------:R-:W-:-:S02]  /*4250*/  IMAD.MOV.U32 R224, RZ, RZ, R14 ;  /* 0x000000ffffe07224 */ /* 0x000fc400078e000e */
[----:B------:R-:W-:Y:S01]  /*4260*/  IMAD.MOV.U32 R225, RZ, RZ, R13 ;  /* 0x000000ffffe17224 */ /* 0x000fe200078e000d */
[----:B------:R0:W5:Y:S01]  /*4270*/  LDL.LU R18, [R1+0x2c4] ;  /* 0x0002c40001127983 */ /* 0x0001620000300800 */
[----:B------:R-:W-:Y:S02]  /*4280*/  IMAD.MOV.U32 R227, RZ, RZ, R11 ;  /* 0x000000ffffe37224 */ /* 0x000fe400078e000b */
[----:B------:R-:W-:Y:S01]  /*4290*/  IMAD.MOV.U32 R228, RZ, RZ, R10 ;  /* 0x000000ffffe47224 */ /* 0x000fe200078e000a */
[----:B------:R0:W5:Y:S01]  /*42a0*/  LDL.LU R17, [R1+0x2c0] ;  /* 0x0002c00001117983 */ /* 0x0001620000300800 */
[----:B------:R-:W-:Y:S02]  /*42b0*/  IMAD.MOV.U32 R230, RZ, RZ, R8 ;  /* 0x000000ffffe67224 */ /* 0x000fe400078e0008 */
[----:B------:R-:W-:Y:S01]  /*42c0*/  IMAD.MOV.U32 R231, RZ, RZ, R7 ;  /* 0x000000ffffe77224 */ /* 0x000fe200078e0007 */
[----:B------:R0:W5:Y:S01]  /*42d0*/  LDL.LU R16, [R1+0x2bc] ;  /* 0x0002bc0001107983 */ /* 0x0001620000300800 */
[----:B------:R-:W-:-:S02]  /*42e0*/  IMAD.MOV.U32 R233, RZ, RZ, R5 ;  /* 0x000000ffffe97224 */ /* 0x000fc400078e0005 */
[----:B------:R-:W-:Y:S01]  /*42f0*/  IMAD.MOV.U32 R234, RZ, RZ, R4 ;  /* 0x000000ffffea7224 */ /* 0x000fe200078e0004 */
[----:B------:R0:W5:Y:S05]  /*4300*/  LDL.LU R2, [R1+0x2b8] ;  /* 0x0002b80001027983 */ /* 0x00016a0000300800 */
        /* <DEDUP_REMOVED lines=67> */
[----:B-1----:R-:W2:Y:S04]  /*4740*/  LDL.LU.64 R150, [R1+0x2b0] ;  /* 0x0002b00001967983 */ /* 0x002ea80000300a00 */
        /* <DEDUP_REMOVED lines=26> */
[----:B0-----:R-:W-:Y:S05]  /*48f0*/  @!P1 BRA `(.L_x_18) ;  /* 0x0000004000bc9947 */ /* 0x001fea0003800000 */
[----:B------:R-:W-:Y:S01]  /*4900*/  UIADD3 UR6, UR39, 0x1, URZ ;  /* 0x0000000127067890 */ /* 0x000fe2000fffe03f */
[----:B-----5:R-:W-:Y:S01]  /*4910*/  R2UR UR5, R2 ;  /* 0x00000000020572ca */ /* 0x020fe200000e0000 */
[----:B------:R-:W-:Y:S02]  /*4920*/  UMOV UR12, UR39 ;  /* 0x00000027000c7c82 */ /* 0x000fe40008000000 */
[----:B------:R-:W-:-:S04]  /*4930*/  UISETP.NE.AND UP0, UPT, UR6, 0x2, UPT ;  /* 0x000000020600788c */ /* 0x000fc8000bf05270 */
[----:B------:R-:W-:Y:S02]  /*4940*/  USEL UR7, URZ, 0x1, UP0 ;  /* 0x000000013f077887 */ /* 0x000fe40008000000 */
[----:B------:R-:W-:Y:S02]  /*4950*/  USEL UR6, UR6, URZ, UP0 ;  /* 0x0000003f06067287 */ /* 0x000fe40008000000 */
[----:B------:R-:W-:-:S12]  /*4960*/  ULOP3.LUT UR7, UR38, UR7, URZ, 0x3c, !UPT ;  /* 0x0000000726077292 */ /* 0x000fd8000f8e3c3f */
.L_x_25:
[----:B0-----:R-:W-:Y:S05]  /*4970*/  @!P0 BRA `(.L_x_19) ;  /* 0x0000000000048947 */ /* 0x001fea0003800000 */
[----:B------:R-:W-:Y:S01]  /*4980*/  BPT.TRAP 0x1 ;  /* 0x000000040000795c */ /* 0x000fe20000300000 */
.L_x_19:
[----:B------:R-:W0:Y:S01]  /*4990*/  S2UR UR9, SR_CgaCtaId ;  /* 0x00000000000979c3 */ /* 0x000e220000008800 */
[----:B------:R-:W-:Y:S01]  /*49a0*/  UMOV UR8, 0x400 ;  /* 0x0000040000087882 */ /* 0x000fe20000000000 */
[----:B------:R-:W-:Y:S02]  /*49b0*/  IMAD.U32 R3, RZ, RZ, UR7 ;  /* 0x00000007ff037e24 */ /* 0x000fe4000f8e00ff */
[----:B------:R-:W-:-:S03]  /*49c0*/  IMAD.U32 R2, RZ, RZ, UR6 ;  /* 0x00000006ff027e24 */ /* 0x000fc6000f8e00ff */
[----:B------:R-:W-:Y:S01]  /*49d0*/  SHF.L.U32 R3, R3, 0x1f, RZ ;  /* 0x0000001f03037819 */ /* 0x000fe200000006ff */
[----:B0-----:R-:W-:-:S06]  /*49e0*/  ULEA UR8, UR9, UR8, 0x18 ;  /* 0x0000000809087291 */ /* 0x001fcc000f8ec03f */
[----:B------:R-:W-:-:S05]  /*49f0*/  MOV R0, UR8 ;  /* 0x0000000800007c02 */ /* 0x000fca0008000f00 */
[----:B------:R-:W-:-:S04]  /*4a00*/  IMAD R2, R2, 0x8, R0 ;  /* 0x0000000802027824 */ /* 0x000fc800078e0200 */
[----:B------:R0:W1:Y:S01]  /*4a10*/  SYNCS.PHASECHK.TRANS64.TRYWAIT P1, [R2+URZ], R3 ;  /* 0x00000003020075a7 */ /* 0x000062000802017f */
[----:B------:R-:W-:Y:S05]  /*4a20*/  @!P0 BRA `(.L_x_20) ;  /* 0x0000000000048947 */ /* 0x000fea0003800000 */
[----:B------:R-:W-:Y:S01]  /*4a30*/  BPT.TRAP 0x1 ;  /* 0x000000040000795c */ /* 0x000fe20000300000 */
.L_x_20:
[----:B-1----:R-:W-:Y:S05]  /*4a40*/  @P1 BRA `(.L_x_21) ;  /* 0x0000000000081947 */ /* 0x002fea0003800000 */
[----:B------:R-:W1:Y:S02]  /*4a50*/  SYNCS.PHASECHK.TRANS64.TRYWAIT P1, [R2+URZ], R3 ;  /* 0x00000003020075a7 */ /* 0x000e64000802017f */
[----:B-1----:R-:W-:Y:S05]  /*4a60*/  @!P1 BRA `(.L_x_22) ;  /* 0x00000138000c9947 */ /* 0x002fea0003800000 */
.L_x_21:
        /* <DEDUP_REMOVED lines=64> */
[----:B--2---:R-:W2:Y:S04]  /*4e70*/  LDL.LU.64 R24, [R1] ;  /* 0x0000000001187983 */ /* 0x004ea80000300a00 */
        /* <DEDUP_REMOVED lines=63> */
[----:B------:R-:W-:-:S02]  /*5270*/  ULEA UR13, UR6, UR45, 0xb ;  /* 0x0000002d060d7291 */ /* 0x000fc4000f8e583f */
[----:B------:R-:W-:Y:S01]  /*5280*/  ULEA UR14, UR6, UR4, 0xb ;  /* 0x00000004060e7291 */ /* 0x000fe2000f8e583f */
[----:B------:R-:W-:Y:S01]  /*5290*/  STL [R1+0x2c4], R18 ;  /* 0x0002c41201007387 */ /* 0x000fe20000100800 */
[----:B------:R-:W-:Y:S01]  /*52a0*/  UMOV UR9, 0x40000040 ;  /* 0x4000004000097882 */ /* 0x000fe20000000000 */
[----:B------:R-:W-:Y:S02]  /*52b0*/  UMOV UR11, 0x40000040 ;  /* 0x40000040000b7882 */ /* 0x000fe40000000000 */
[----:B------:R-:W-:Y:S01]  /*52c0*/  UMOV UR8, UR13 ;  /* 0x0000000d00087c82 */ /* 0x000fe20008000000 */
[----:B------:R-:W-:Y:S01]  /*52d0*/  STL [R1+0x2c0], R17 ;  /* 0x0002c01101007387 */ /* 0x000fe20000100800 */
[----:B------:R-:W-:-:S03]  /*52e0*/  UMOV UR10, UR14 ;  /* 0x0000000e000a7c82 */ /* 0x000fc60008000000 */
[----:B------:R-:W-:Y:S04]  /*52f0*/  STL [R1+0x2bc], R16 ;  /* 0x0002bc1001007387 */ /* 0x000fe80000100800 */
[----:B------:R3:W-:Y:S01]  /*5300*/  STL [R1+0x2b8], R0 ;  /* 0x0002b80001007387 */ /* 0x0007e20000100800 */
[----:B--2---:R-:W-:-:S06]  /*5310*/  WARPGROUP.ARRIVE ;  /* 0x00000000000079c5 */ /* 0x004fcc0000000000 */
[----:B------:R-:W-:Y:S03]  /*5320*/  IGMMA.64x256x32.S8.S8 R24, gdesc[UR8], R24, gsb0 ;  /* 0x06600000081879f1 */ /* 0x000fe60008041018 */
[----:B------:R-:W-:Y:S02]  /*5330*/  WARPGROUP.DEPBAR.LE gsb0, 0x0 ;  /* 0x00008000000079c5 */ /* 0x000fe40000010000 */
[----:B------:R-:W-:Y:S01]  /*5340*/  STL.64 [R1], R24 ;  /* 0x0000001801007387 */ /* 0x000fe20000100a00 */
[----:B01----:R-:W-:Y:S01]  /*5350*/  IMAD.MOV.U32 R2, RZ, RZ, R150 ;  /* 0x000000ffff027224 */ /* 0x003fe200078e0096 */
[----:B---3--:R-:W-:Y:S01]  /*5360*/  MOV R0, R151 ;  /* 0x0000009700007202 */ /* 0x008fe20000000f00 */
[----:B------:R-:W-:Y:S01]  /*5370*/  IMAD.MOV.U32 R3, RZ, RZ, R149 ;  /* 0x000000ffff037224 */ /* 0x000fe200078e0095 */
[----:B------:R-:W-:Y:S01]  /*5380*/  STL.64 [R1+0x8], R26 ;  /* 0x0000081a01007387 */ /* 0x000fe20000100a00 */
        /* <DEDUP_REMOVED lines=253> */
[----:B------:R-:W-:-:S02]  /*6360*/  IMAD.MOV.U32 R150, RZ, RZ, R214 ;  /* 0x000000ffff967224 */ /* 0x000fc400078e00d6 */
[----:B------:R-:W-:Y:S01]  /*6370*/  IMAD.MOV.U32 R151, RZ, RZ, R213 ;  /* 0x000000ffff977224 */ /* 0x000fe200078e00d5 */
[----:B------:R-:W-:Y:S01]  /*6380*/  MOV R213, R23 ;  /* 0x0000001700d57202 */ /* 0x000fe20000000f00 */
        /* <DEDUP_REMOVED lines=14> */
[----:B------:R-:W-:Y:S01]  /*6470*/  IMAD.MOV.U32 R235, RZ, RZ, R0 ;  /* 0x000000ffffeb7224 */ /* 0x000fe200078e0000 */
[----:B------:R-:W-:Y:S02]  /*6480*/  UIADD3 UR8, UR13, 0x2, URZ ;  /* 0x000000020d087890 */ /* 0x000fe4000fffe03f */
[----:B------:R-:W-:Y:S01]  /*6490*/  UIADD3 UR10, UR14, 0x2, URZ ;  /* 0x000000020e0a7890 */ /* 0x000fe2000fffe03f */
[----:B------:R-:W-:Y:S01]  /*64a0*/  UMOV UR9, 0x40000040 ;  /* 0x4000004000097882 */ /* 0x000fe20000000000 */
[----:B------:R-:W-:Y:S01]  /*64b0*/  UMOV UR11, 0x40000040 ;  /* 0x40000040000b7882 */ /* 0x000fe20000000000 */
        /* <DEDUP_REMOVED lines=235> */
[----:B------:R-:W-:Y:S01]  /*7370*/  STL.64 [R1+0x30], R36 ;  /* 0x0000302401007387 */ /* 0x000fe20000100a00 */
[----:B------:R-:W-:-:S03]  /*7380*/  IMAD.MOV.U32 R3, RZ, RZ, R150 ;  /* 0x000000ffff037224 */ /* 0x000fc600078e0096 */
[----:B------:R-:W-:Y:S01]  /*7390*/  STL.64 [R1+0x38], R38 ;  /* 0x0000382601007387 */ /* 0x000fe20000100a00 */
[----:B------:R-:W-:-:S03]  /*73a0*/  MOV R2, R151 ;  /* 0x0000009700027202 */ /* 0x000fc60000000f00 */
[----:B------:R-:W-:Y:S01]  /*73b0*/  STL.64 [R1+0x40], R40 ;  /* 0x0000402801007387 */ /* 0x000fe20000100a00 */
[----:B------:R-:W-:Y:S01]  /*73c0*/  IMAD.MOV.U32 R5, RZ, RZ, R148 ;  /* 0x000000ffff057224 */ /* 0x000fe200078e0094 */
[----:B------:R-:W-:Y:S02]  /*73d0*/  MOV R4, R149 ;  /* 0x0000009500047202 */ /* 0x000fe40000000f00 */
[----:B------:R-:W-:Y:S01]  /*73e0*/  STL.64 [R1+0x48], R42 ;  /* 0x0000482a01007387 */ /* 0x000fe20000100a00 */
[----:B------:R-:W-:Y:S01]  /*73f0*/  IMAD.MOV.U32 R7, RZ, RZ, R146 ;  /* 0x000000ffff077224 */ /* 0x000fe200078e0092 */
[----:B------:R-:W-:Y:S02]  /*7400*/  MOV R6, R147 ;  /* 0x0000009300067202 */ /* 0x000fe40000000f00 */
[----:B------:R0:W-:Y:S01]  /*7410*/  STL [R1+0x50], R44 ;  /* 0x0000502c01007387 */ /* 0x0001e20000100800 */
[----:B------:R-:W-:Y:S01]  /*7420*/  IMAD.MOV.U32 R9, RZ, RZ, R144 ;  /* 0x000000ffff097224 */ /* 0x000fe200078e0090 */
[----:B------:R-:W-:-:S02]  /*7430*/  MOV R8, R145 ;  /* 0x0000009100087202 */ /* 0x000fc40000000f00 */
[----:B------:R-:W2:Y:S01]  /*7440*/  LDL.LU.64 R150, [R1+0x4c0] ;  /* 0x0004c00001967983 */ /* 0x000ea20000300a00 */
[----:B------:R-:W-:Y:S01]  /*7450*/  IMAD.MOV.U32 R11, RZ, RZ, R142 ;  /* 0x000000ffff0b7224 */ /* 0x000fe200078e008e */
[----:B------:R-:W-:Y:S02]  /*7460*/  MOV R10, R143 ;  /* 0x0000008f000a7202 */ /* 0x000fe40000000f00 */
[----:B------:R-:W2:Y:S01]  /*7470*/  LDL.LU.64 R148, [R1+0x4b8] ;  /* 0x0004b80001947983 */ /* 0x000ea20000300a00 */
[----:B------:R-:W-:Y:S01]  /*7480*/  IMAD.MOV.U32 R13, RZ, RZ, R140 ;  /* 0x000000ffff0d7224 */ /* 0x000fe200078e008c */
[----:B------:R-:W-:Y:S02]  /*7490*/  MOV R12, R141 ;  /* 0x0000008d000c7202 */ /* 0x000fe40000000f00 */
[----:B------:R-:W2:Y:S01]  /*74a0*/  LDL.LU.64 R146, [R1+0x4b0] ;  /* 0x0004b00001927983 */ /* 0x000ea20000300a00 */
        /* <DEDUP_REMOVED lines=66> */
[----:B------:R-:W-:Y:S01]  /*78d0*/  MOV R178, R94 ;  /* 0x0000005e00b27202 */ /* 0x000fe20000000f00 */
[----:B------:R-:W-:Y:S02]  /*78e0*/  IMAD.MOV.U32 R179, RZ, RZ, R95 ;  /* 0x000000ffffb37224 */ /* 0x000fe400078e005f */
[----:B------:R-:W2:Y:S01]  /*78f0*/  LDL.LU.64 R100, [R1+0x3f8] ;  /* 0x0003f80001647983 */ /* 0x000ea20000300a00 */
[----:B------:R-:W-:-:S03]  /*7900*/  IMAD.MOV.U32 R176, RZ, RZ, R92 ;  /* 0x000000ffffb07224 */ /* 0x000fc600078e005c */
[----:B------:R-:W2:Y:S01]  /*7910*/  LDL.LU.64 R98, [R1+0x3f0] ;  /* 0x0003f00001627983 */ /* 0x000ea20000300a00 */
[----:B------:R-:W-:Y:S01]  /*7920*/  IMAD.MOV.U32 R177, RZ, RZ, R93 ;  /* 0x000000ffffb17224 */ /* 0x000fe200078e005d */
[----:B------:R-:W-:Y:S02]  /*7930*/  MOV R175, R91 ;  /* 0x0000005b00af7202 */ /* 0x000fe40000000f00 */
[----:B------:R-:W2:Y:S01]  /*7940*/  LDL.LU.64 R96, [R1+0x3e8] ;  /* 0x0003e80001607983 */ /* 0x000ea20000300a00 */
[----:B------:R-:W-:Y:S01]  /*7950*/  IMAD.MOV.U32 R174, RZ, RZ, R90 ;  /* 0x000000ffffae7224 */ /* 0x000fe200078e005a */
[----:B------:R-:W-:Y:S02]  /*7960*/  MOV R172, R88 ;  /* 0x0000005800ac7202 */ /* 0x000fe40000000f00 */
[----:B------:R-:W2:Y:S01]  /*7970*/  LDL.LU.64 R94, [R1+0x3e0] ;  /* 0x0003e000015e7983 */ /* 0x000ea20000300a00 */
[----:B------:R-:W-:-:S03]  /*7980*/  IMAD.MOV.U32 R173, RZ, RZ, R89 ;  /* 0x000000ffffad7224 */ /* 0x000fc600078e0059 */
[----:B------:R-:W2:Y:S01]  /*7990*/  LDL.LU.64 R92, [R1+0x3d8] ;  /* 0x0003d800015c7983 */ /* 0x000ea20000300a00 */
[----:B------:R-:W-:Y:S01]  /*79a0*/  IMAD.MOV.U32 R170, RZ, RZ, R86 ;  /* 0x000000ffffaa7224 */ /* 0x000fe200078e0056 */
[----:B------:R-:W-:Y:S01]  /*79b0*/  MOV R169, R85 ;  /* 0x0000005500a97202 */ /* 0x000fe20000000f00 */
[----:B------:R-:W-:Y:S01]  /*79c0*/  IMAD.MOV.U32 R171, RZ, RZ, R87 ;  /* 0x000000ffffab7224 */ /* 0x000fe200078e0057 */
        /* <DEDUP_REMOVED lines=60> */
[----:B------:R-:W-:-:S03]  /*7d90*/  IMAD.MOV.U32 R18, RZ, RZ, R45 ;  /* 0x000000ffff127224 */ /* 0x000fc600078e002d */
        /* <DEDUP_REMOVED lines=103> */
[----:B------:R-:W-:Y:S01]  /*8410*/  UIADD3 UR8, UR13, 0x6, URZ ;  /* 0x000000060d087890 */ /* 0x000fe2000fffe03f */
[----:B------:R0:W5:Y:S01]  /*8420*/  LDL.LU R18, [R1+0x2c4] ;  /* 0x0002c40001127983 */ /* 0x0001620000300800 */
[----:B------:R-:W-:Y:S01]  /*8430*/  UIADD3 UR10, UR14, 0x6, URZ ;  /* 0x000000060e0a7890 */ /* 0x000fe2000fffe03f */
[----:B------:R-:W-:Y:S01]  /*8440*/  UMOV UR9, 0x40000040 ;  /* 0x4000004000097882 */ /* 0x000fe20000000000 */
[----:B------:R-:W-:Y:S01]  /*8450*/  UMOV UR11, 0x40000040 ;  /* 0x40000040000b7882 */ /* 0x000fe20000000000 */
[----:B------:R0:W5:Y:S04]  /*8460*/  LDL.LU R17, [R1+0x2c0] ;  /* 0x0002c00001117983 */ /* 0x0001680000300800 */
[----:B------:R0:W5:Y:S04]  /*8470*/  LDL.LU R16, [R1+0x2bc] ;  /* 0x0002bc0001107983 */ /* 0x0001680000300800 */
[----:B------:R0:W5:Y:S01]  /*8480*/  LDL.LU R0, [R1+0x2b8] ;  /* 0x0002b80001007983 */ /* 0x0001620000300800 */
        /* <DEDUP_REMOVED lines=95> */
[----:B------:R-:W-:Y:S01]  /*8a80*/  BPT.TRAP 0x1 ;  /* 0x000000040000795c */ /* 0x000fe20000300000 */
.L_x_23:
[----:B------:R-:W-:Y:S01]  /*8a90*/  IMAD.U32 R2, RZ, RZ, UR12 ;  /* 0x0000000cff027e24 */ /* 0x000fe2000f8e00ff */
[----:B------:R-:W-:-:S04]  /*8aa0*/  UISETP.GT.U32.AND UP0, UPT, UR40, 0x1, UPT ;  /* 0x000000012800788c */ /* 0x000fc8000bf04070 */
[----:B-----5:R-:W-:Y:S02]  /*8ab0*/  LEA R2, R2, R0, 0x3 ;  /* 0x0000000002027211 */ /* 0x020fe400078e18ff */
[----:B------:R-:W-:-:S03]  /*8ac0*/  PLOP3.LUT P1, PT, PT, PT, UP0, 0x80, 0x0 ;  /* 0x000000000000781c */ /* 0x000fc60003f2f008 */
[----:B------:R-:W-:-:S05]  /*8ad0*/  VIADD R2, R2, 0x10 ;  /* 0x0000001002027836 */ /* 0x000fca0000000000 */
[----:B------:R-:W-:-:S04]  /*8ae0*/  PRMT R2, RZ, 0x654, R2 ;  /* 0x00000654ff027816 */ /* 0x000fc80000000002 */
[----:B------:R0:W-:Y:S01]  /*8af0*/  SYNCS.ARRIVE.TRANS64.RED.A1T0 RZ, [R2+URZ], RZ ;  /* 0x000000ff02ff79a7 */ /* 0x0001e2000810043f */
[----:B------:R-:W-:Y:S05]  /*8b00*/  @P1 BRA `(.L_x_24) ;  /* 0x0000000000041947 */ /* 0x000fea0003800000 */
[----:B------:R-:W-:Y:S01]  /*8b10*/  BPT.TRAP 0x1 ;  /* 0x000000040000795c */ /* 0x000fe20000300000 */
.L_x_24:
[----:B------:R-:W-:Y:S02]  /*8b20*/  UISETP.GT.AND UP2, UPT, UR5, 0x1, UPT ;  /* 0x000000010500788c */ /* 0x000fe4000bf44270 */
[----:B------:R-:W-:Y:S02]  /*8b30*/  UIADD3 UR6, UR6, 0x1, URZ ;  /* 0x0000000106067890 */ /* 0x000fe4000fffe03f */
[----:B------:R-:W-:Y:S02]  /*8b40*/  UIADD3 UR12, UR12, 0x1, URZ ;  /* 0x000000010c0c7890 */ /* 0x000fe4000fffe03f */
[----:B------:R-:W-:Y:S01]  /*8b50*/  PLOP3.LUT P1, PT, PT, PT, UP2, 0x80, 0x0 ;  /* 0x000000000000781c */ /* 0x000fe20003f2f028 */
[----:B------:R-:W-:Y:S02]  /*8b60*/  UISETP.NE.AND UP0, UPT, UR6, 0x2, UPT ;  /* 0x000000020600788c */ /* 0x000fe4000bf05270 */
[----:B------:R-:W-:Y:S02]  /*8b70*/  UIADD3 UR8, UR5, -0x1, URZ ;  /* 0xffffffff05087890 */ /* 0x000fe4000fffe03f */
[----:B------:R-:W-:-:S02]  /*8b80*/  USEL UR5, URZ, 0x1, UP0 ;  /* 0x000000013f057887 */ /* 0x000fc40008000000 */
[----:B------:R-:W-:Y:S02]  /*8b90*/  UISETP.NE.AND UP1, UPT, UR12, 0x2, UPT ;  /* 0x000000020c00788c */ /* 0x000fe4000bf25270 */
[----:B------:R-:W-:Y:S02]  /*8ba0*/  ULOP3.LUT UR7, UR7, UR5, URZ, 0x3c, !UPT ;  /* 0x0000000507077292 */ /* 0x000fe4000f8e3c3f */
[----:B------:R-:W-:Y:S02]  /*8bb0*/  USEL UR6, UR6, URZ, UP0 ;  /* 0x0000003f06067287 */ /* 0x000fe40008000000 */
[----:B------:R-:W-:Y:S01]  /*8bc0*/  USEL UR12, UR12, URZ, UP1 ;  /* 0x0000003f0c0c7287 */ /* 0x000fe20008800000 */
[----:B------:R-:W-:Y:S01]  /*8bd0*/  UMOV UR5, UR8 ;  /* 0x0000000800057c82 */ /* 0x000fe20008000000 */
[----:B------:R-:W-:Y:S10]  /*8be0*/  @P1 BRA `(.L_x_25) ;  /* 0xffffffbc00601947 */ /* 0x000ff4000383ffff */
.L_x_18:
[----:B0----5:R-:W0:Y:S02]  /*8bf0*/  LDC R2, c[0x0][0x28c] ;  /* 0x0000a300ff027b82 */ /* 0x021e240000000800 */
[----:B0-----:R-:W-:-:S13]  /*8c00*/  ISETP.GE.AND P1, PT, R2, 0x1, PT ;  /* 0x000000010200780c */ /* 0x001fda0003f26270 */
[----:B------:R-:W-:Y:S05]  /*8c10*/  @!P1 BRA `(.L_x_26) ;  /* 0x00000000003c9947 */ /* 0x000fea0003800000 */
[----:B------:R-:W-:Y:S05]  /*8c20*/  @!P0 BRA `(.L_x_27) ;  /* 0x0000000000048947 */ /* 0x000fea0003800000 */
[----:B------:R-:W-:Y:S01]  /*8c30*/  BPT.TRAP 0x1 ;  /* 0x000000040000795c */ /* 0x000fe20000300000 */
.L_x_27:
[----:B------:R-:W-:-:S04]  /*8c40*/  UISETP.LT.AND UP0, UPT, UR44, 0x1, UPT ;  /* 0x000000012c00788c */ /* 0x000fc8000bf01270 */
[----:B------:R-:W-:Y:S02]  /*8c50*/  USEL UR4, UR44, 0x1, UP0 ;  /* 0x000000012c047887 */ /* 0x000fe40008000000 */
[----:B------:R-:W-:Y:S02]  /*8c60*/  UISETP.GT.U32.AND UP0, UPT, UR40, 0x1, UPT ;  /* 0x000000012800788c */ /* 0x000fe4000bf04070 */
[----:B------:R-:W-:-:S04]  /*8c70*/  UIADD3 UR4, UR39, UR44, -UR4 ;  /* 0x0000002c27047290 */ /* 0x000fc8000fffe804 */
[----:B------:R-:W-:Y:S01]  /*8c80*/  USHF.L.U32 UR4, UR4, 0x3, URZ ;  /* 0x0000000304047899 */ /* 0x000fe2000800063f */
[----:B------:R-:W-:-:S03]  /*8c90*/  PLOP3.LUT P0, PT, PT, PT, UP0, 0x80, 0x0 ;  /* 0x000000000000781c */ /* 0x000fc60003f0f008 */
[----:B------:R-:W-:-:S06]  /*8ca0*/  ULOP3.LUT UR4, UR4, 0x8, URZ, 0xc0, !UPT ;  /* 0x0000000804047892 */ /* 0x000fcc000f8ec03f */
[----:B------:R-:W-:-:S04]  /*8cb0*/  MOV R2, UR4 ;  /* 0x0000000400027c02 */ /* 0x000fc80008000f00 */
[----:B------:R-:W-:-:S04]  /*8cc0*/  IADD3 R0, R0, 0x10, R2 ;  /* 0x0000001000007810 */ /* 0x000fc80007ffe002 */
[----:B------:R-:W-:-:S04]  /*8cd0*/  PRMT R0, RZ, 0x654, R0 ;  /* 0x00000654ff007816 */ /* 0x000fc80000000000 */
[----:B------:R0:W-:Y:S01]  /*8ce0*/  SYNCS.ARRIVE.TRANS64.RED.A1T0 RZ, [R0+URZ], RZ ;  /* 0x000000ff00ff79a7 */ /* 0x0001e2000810043f */
[----:B------:R-:W-:Y:S05]  /*8cf0*/  @P0 BRA `(.L_x_26) ;  /* 0x0000000000040947 */ /* 0x000fea0003800000 */
[----:B------:R-:W-:Y:S01]  /*8d00*/  BPT.TRAP 0x1 ;  /* 0x000000040000795c */ /* 0x000fe20000300000 */
.L_x_26:
[----:B------:R-:W1:Y:S01]  /*8d10*/  S2R R6, SR_TID.X ;  /* 0x0000000000067919 */ /* 0x000e620000002100 */
[----:B------:R-:W-:Y:S01]  /*8d20*/  IMAD.MOV.U32 R13, RZ, RZ, 0x6540 ;  /* 0x00006540ff0d7424 */ /* 0x000fe200078e00ff */
[----:B------:R-:W-:Y:S02]  /*8d30*/  UIMAD.WIDE UR8, UR41, 0x100, URZ ;  /* 0x00000100290878a5 */ /* 0x000fe4000f8e023f */
[----:B------:R-:W-:Y:S01]  /*8d40*/  USHF.R.S32.HI UR10, URZ, 0x1f, UR43 ;  /* 0x0000001f3f0a7899 */ /* 0x000fe2000801142b */
[----:B------:R-:W-:Y:S01]  /*8d50*/  ULDC.64 UR6, c[0x0][0x5d0] ;  /* 0x0001740000067ab9 */ /* 0x000fe20000000a00 */
[----:B------:R-:W-:Y:S02]  /*8d60*/  UIADD3 UR39, UR44, UR39, URZ ;  /* 0x000000272c277290 */ /* 0x000fe4000fffe03f */
[----:B------:R-:W-:Y:S02]  /*8d70*/  UIMAD UR4, UR10, UR6, URZ ;  /* 0x000000060a0472a4 */ /* 0x000fe4000f8e023f */
[----:B------:R-:W-:-:S02]  /*8d80*/  USHF.L.U32 UR41, UR41, 0x8, URZ ;  /* 0x0000000829297899 */ /* 0x000fc4000800063f */
[----:B------:R-:W-:Y:S01]  /*8d90*/  UIMAD UR4, UR43, UR7, UR4 ;  /* 0x000000072b0472a4 */ /* 0x000fe2000f8e0204 */
[----:B------:R-:W-:Y:S01]  /*8da0*/  ULDC UR5, c[0x0][0x284] ;  /* 0x0000a10000057ab9 */ /* 0x000fe20000000800 */
[----:B------:R-:W-:Y:S01]  /*8db0*/  UISETP.GT.U32.AND UP0, UPT, UR39, 0x1, UPT ;  /* 0x000000012700788c */ /* 0x000fe2000bf04070 */
[----:B------:R-:W-:-:S03]  /*8dc0*/  MOV R19, UR5 ;  /* 0x0000000500137c02 */ /* 0x000fc60008000f00 */
[----:B------:R-:W-:Y:S01]  /*8dd0*/  UISETP.LT.U32.AND UP0, UPT, UR44, 0x2, UP0 ;  /* 0x000000022c00788c */ /* 0x000fe20008701070 */
[--C-:B-1----:R-:W-:Y:S02]  /*8de0*/  SHF.R.U32.HI R2, RZ, 0x7, R6.reuse ;  /* 0x00000007ff027819 */ /* 0x102fe40000011606 */
[----:B------:R-:W-:Y:S02]  /*8df0*/  SHF.R.U32.HI R3, RZ, 0x2, R6 ;  /* 0x00000002ff037819 */ /* 0x000fe40000011606 */
[----:B------:R-:W-:Y:S02]  /*8e00*/  LOP3.LUT R2, R2, 0x1, RZ, 0xc0, !PT ;  /* 0x0000000102027812 */ /* 0x000fe400078ec0ff */
[C---:B------:R-:W-:Y:S02]  /*8e10*/  SHF.L.U32 R12, R6.reuse, 0x1, RZ ;  /* 0x00000001060c7819 */ /* 0x040fe400000006ff */
[----:B------:R-:W-:Y:S01]  /*8e20*/  LOP3.LUT R4, R6, 0x60, RZ, 0xc0, !PT ;  /* 0x0000006006047812 */ /* 0x000fe200078ec0ff */
[----:B------:R-:W-:Y:S01]  /*8e30*/  IMAD.SHL.U32 R158, R2, 0x40, RZ ;  /* 0x00000040029e7824 */ /* 0x000fe200078e00ff */
[----:B------:R-:W-:-:S02]  /*8e40*/  LOP3.LUT R3, R3, 0x7, RZ, 0xc0, !PT ;  /* 0x0000000703037812 */ /* 0x000fc400078ec0ff */
[----:B------:R-:W-:Y:S02]  /*8e50*/  LOP3.LUT R12, R12, 0x6, RZ, 0xc0, !PT ;  /* 0x000000060c0c7812 */ /* 0x000fe400078ec0ff */
[----:B------:R-:W-:Y:S02]  /*8e60*/  SHF.R.U32.HI R4, RZ, 0x1, R4 ;  /* 0x00000001ff047819 */ /* 0x000fe40000011604 */
[--C-:B------:R-:W-:Y:S02]  /*8e70*/  LOP3.LUT R158, R158, 0x40, R3.reuse, 0xe2, !PT ;  /* 0x000000409e9e7812 */ /* 0x100fe400078ee203 */
[----:B------:R-:W-:Y:S01]  /*8e80*/  PRMT R12, R12, R13, UR42 ;  /* 0x0000002a0c0c7e16 */ /* 0x000fe2000800000d */
[----:B------:R-:W-:Y:S01]  /*8e90*/  USHF.L.U32 UR42, UR42, 0x8, URZ ;  /* 0x000000082a2a7899 */ /* 0x000fe2000800063f */
[----:B0-----:R-:W-:Y:S01]  /*8ea0*/  IADD3 R0, RZ, -R4, -R3 ;  /* 0x80000004ff007210 */ /* 0x001fe20007ffe803 */
[----:B------:R-:W-:Y:S01]  /*8eb0*/  IMAD.MOV.U32 R3, RZ, RZ, -0x2 ;  /* 0xfffffffeff037424 */ /* 0x000fe200078e00ff */
[----:B------:R-:W-:-:S02]  /*8ec0*/  LOP3.LUT R158, R158, UR8, R4, 0xfe, !PT ;  /* 0x000000089e9e7c12 */ /* 0x000fc4000f8efe04 */
[----:B------:R-:W-:Y:S01]  /*8ed0*/  SHF.R.S32.HI R13, RZ, 0x1f, R12 ;  /* 0x0000001fff0d7819 */ /* 0x000fe2000001140c */
[----:B------:R-:W-:Y:S01]  /*8ee0*/  IMAD R0, R2, -0x40, R0 ;  /* 0xffffffc002007824 */ /* 0x000fe200078e0200 */
[----:B------:R-:W-:Y:S01]  /*8ef0*/  MOV R4, UR6 ;  /* 0x0000000600047c02 */ /* 0x000fe20008000f00 */
[----:B------:R-:W-:Y:S02]  /*8f00*/  ULDC UR6, c[0x0][0x288] ;  /* 0x0000a20000067ab9 */ /* 0x000fe40000000800 */
[----:B------:R-:W-:Y:S01]  /*8f10*/  UISETP.GE.AND UP1, UPT, UR42, UR6, UPT ;  /* 0x000000062a00728c */ /* 0x000fe2000bf26270 */
[----:B------:R-:W-:Y:S01]  /*8f20*/  IADD3 R19, R19, -UR41, R0 ;  /* 0x8000002913137c10 */ /* 0x000fe2000fffe000 */
[----:B------:R-:W-:Y:S01]  /*8f30*/  IMAD.WIDE.U32 R4, R4, UR43, R12 ;  /* 0x0000002b04047c25 */ /* 0x000fe2000f8e000c */
[----:B------:R-:W-:Y:S01]  /*8f40*/  LOP3.LUT R0, R6, 0x3, RZ, 0xc0, !PT ;  /* 0x0000000306007812 */ /* 0x000fe200078ec0ff */
[----:B------:R-:W-:Y:S02]  /*8f50*/  UISETP.GE.OR UP1, UPT, UR41, UR5, UP1 ;  /* 0x000000052900728c */ /* 0x000fe40008f26670 */
[----:B------:R-:W-:Y:S01]  /*8f60*/  VIADD R5, R5, UR4 ;  /* 0x0000000405057c36 */ /* 0x000fe20008000000 */
[----:B------:R-:W-:Y:S01]  /*8f70*/  USHF.R.U32.HI UR4, URZ, 0x1, UR39 ;  /* 0x000000013f047899 */ /* 0x000fe20008011627 */
[----:B------:R-:W-:Y:S01]  /*8f80*/  IMAD R0, R0, R3, UR6 ;  /* 0x0000000600007e24 */ /* 0x000fe2000f8e0203 */
[----:B------:R-:W-:Y:S01]  /*8f90*/  USEL UR5, URZ, 0x1, !UP0 ;  /* 0x000000013f057887 */ /* 0x000fe2000c000000 */
[----:B------:R-:W-:Y:S01]  /*8fa0*/  PLOP3.LUT P0, PT, PT, PT, UP1, 0x80, 0x0 ;  /* 0x000000000000781c */ /* 0x000fe20003f0f018 */
[----:B------:R-:W-:-:S02]  /*8fb0*/  ULOP3.LUT UR4, UR4, 0x1, URZ, 0xc0, !UPT ;  /* 0x0000000104047892 */ /* 0x000fc4000f8ec03f */
[----:B------:R-:W-:Y:S01]  /*8fc0*/  ULOP3.LUT UR39, UR39, 0x1, URZ, 0xc0, !UPT ;  /* 0x0000000127277892 */ /* 0x000fe2000f8ec03f */
[----:B------:R-:W-:Y:S01]  /*8fd0*/  IADD3 R0, R0, -UR42, RZ ;  /* 0x8000002a00007c10 */ /* 0x000fe2000fffe0ff */
[----:B------:R-:W-:Y:S01]  /*8fe0*/  UISETP.NE.U32.AND UP2, UPT, UR4, 0x1, UPT ;  /* 0x000000010400788c */ /* 0x000fe2000bf45070 */
[----:B------:R-:W-:-:S03]  /*8ff0*/  UMOV UR41, 0xffffffff ;  /* 0xffffffff00297882 */ /* 0x000fc60000000000 */
[----:B------:R-:W-:-:S04]  /*9000*/  UISETP.GT.U32.AND UP2, UPT, UR44, 0x1, !UP2 ;  /* 0x000000012c00788c */ /* 0x000fc8000d744070 */
[----:B------:R-:W-:-:S04]  /*9010*/  USEL UR4, URZ, 0x1, !UP2 ;  /* 0x000000013f047887 */ /* 0x000fc8000d000000 */
[----:B------:R-:W-:Y:S01]  /*9020*/  ULOP3.LUT UR38, UR4, UR38, UR5, 0x96, !UPT ;  /* 0x0000002604267292 */ /* 0x000fe2000f8e9605 */
[----:B------:R-:W-:Y:S11]  /*9030*/  @P0 BRA `(.L_x_28) ;  /* 0x000000d000f80947 */ /* 0x000ff60003800000 */
[----:B------:R-:W0:Y:S01]  /*9040*/  LDC.64 R2, c[0x0][0x5c8] ;  /* 0x00017200ff027b82 */ /* 0x000e220000000a00 */
[----:B------:R-:W-:Y:S01]  /*9050*/  ULDC.64 UR4, c[0x0][0x5c0] ;  /* 0x0001700000047ab9 */ /* 0x000fe20000000a00 */
[----:B------:R-:W-:Y:S01]  /*9060*/  BSSY B0, `(.L_x_28) ;  /* 0x0000d3b000007945 */ /* 0x000fe20003800000 */
[C---:B0-----:R-:W-:Y:S01]  /*9070*/  IMAD R6, R2.reuse, UR9, RZ ;  /* 0x0000000902067c24 */ /* 0x041fe2000f8e02ff */
[----:B------:R-:W-:Y:S01]  /*9080*/  SHF.L.U32 R8, R2, 0x3, RZ ;  /* 0x0000000302087819 */ /* 0x000fe200000006ff */
[----:B------:R-:W-:Y:S01]  /*9090*/  IMAD.WIDE.U32 R4, R158, R2, R4 ;  /* 0x000000029e047225 */ /* 0x000fe200078e0004 */
[----:B------:R-:W-:-:S03]  /*90a0*/  SHF.L.U64.HI R9, R2, 0x3, R3 ;  /* 0x0000000302097819 */ /* 0x000fc60000010203 */
[----:B------:R-:W-:Y:S01]  /*90b0*/  IMAD R6, R158, R3, R6 ;  /* 0x000000039e067224 */ /* 0x000fe200078e0206 */
[----:B------:R-:W-:-:S03]  /*90c0*/  IADD3 R4, P0, R4, UR4, RZ ;  /* 0x0000000404047c10 */ /* 0x000fc6000ff1e0ff */
[----:B------:R-:W-:Y:S01]  /*90d0*/  IMAD.IADD R6, R5, 0x1, R6 ;  /* 0x0000000105067824 */ /* 0x000fe200078e0206 */
[----:B------:R-:W-:-:S04]  /*90e0*/  IADD3 R10, P1, R8, R4, RZ ;  /* 0x00000004080a7210 */ /* 0x000fc80007f3e0ff */
[----:B------:R-:W-:Y:S02]  /*90f0*/  IADD3.X R5, R6, UR5, RZ, P0, !PT ;  /* 0x0000000506057c10 */ /* 0x000fe400087fe4ff */
[----:B------:R-:W-:-:S03]  /*9100*/  LEA R6, P0, R2, R4, 0x7 ;  /* 0x0000000402067211 */ /* 0x000fc600078038ff */
[----:B------:R-:W-:Y:S01]  /*9110*/  IMAD.X R11, R9, 0x1, R5, P1 ;  /* 0x00000001090b7824 */ /* 0x000fe200008e0605 */
[----:B------:R-:W-:Y:S02]  /*9120*/  LEA.HI.X R7, R2, R5, R3, 0x7, P0 ;  /* 0x0000000502077211 */ /* 0x000fe400000f3c03 */
[----:B------:R-:W-:Y:S02]  /*9130*/  ISETP.NE.AND P0, PT, R18, RZ, PT ;  /* 0x000000ff1200720c */ /* 0x000fe40003f05270 */
[----:B------:R-:W-:-:S04]  /*9140*/  IADD3 R8, P2, R8, R6, RZ ;  /* 0x0000000608087210 */ /* 0x000fc80007f5e0ff */
[----:B------:R-:W-:-:S07]  /*9150*/  IADD3.X R9, R9, R7, RZ, P2, !PT ;  /* 0x0000000709097210 */ /* 0x000fce00017fe4ff */
[----:B------:R-:W-:Y:S05]  /*9160*/  @!P0 BRA `(.L_x_29) ;  /* 0x0000009800988947 */ /* 0x000fea0003800000 */
[----:B------:R-:W0:Y:S01]  /*9170*/  LDC.64 R20, c[0x0][0x5b0] ;  /* 0x00016c00ff147b82 */ /* 0x000e220000000a00 */
[----:B------:R-:W-:Y:S01]  /*9180*/  ULDC.64 UR6, c[0x0][0x5b8] ;  /* 0x00016e0000067ab9 */ /* 0x000fe20000000a00 */
[----:B------:R-:W-:Y:S01]  /*9190*/  ISETP.GE.AND P1, PT, R19, 0x1, PT ;  /* 0x000000011300780c */ /* 0x000fe20003f26270 */
[----:B------:R-:W-:Y:S02]  /*91a0*/  UIMAD UR4, UR10, UR6, URZ ;  /* 0x000000060a0472a4 */ /* 0x000fe4000f8e023f */
[----:B------:R-:W-:Y:S01]  /*91b0*/  IMAD.U32 R154, RZ, RZ, UR6 ;  /* 0x00000006ff9a7e24 */ /* 0x000fe2000f8e00ff */
[----:B------:R-:W-:Y:S01]  /*91c0*/  BSSY B1, `(.L_x_30) ;  /* 0x000000e000017945 */ /* 0x000fe20003800000 */
[----:B------:R-:W-:Y:S01]  /*91d0*/  ISETP.LT.OR P2, PT, R0, 0x1, !P1 ;  /* 0x000000010000780c */ /* 0x000fe20004f41670 */
[----:B------:R-:W-:Y:S01]  /*91e0*/  UIMAD UR4, UR43, UR7, UR4 ;  /* 0x000000072b0472a4 */ /* 0x000fe2000f8e0204 */
[----:B------:R-:W1:Y:S01]  /*91f0*/  LDC.64 R22, c[0x0][0x5a8] ;  /* 0x00016a00ff167b82 */ /* 0x000e620000000a00 */
[----:B------:R-:W-:-:S04]  /*9200*/  IMAD.WIDE.U32 R154, R154, UR43, R12 ;  /* 0x0000002b9a9a7c25 */ /* 0x000fc8000f8e000c */
[----:B------:R-:W-:Y:S01]  /*9210*/  IMAD.MOV.U32 R152, RZ, RZ, R154 ;  /* 0x000000ffff987224 */ /* 0x000fe200078e009a */
[----:B------:R-:W-:Y:S01]  /*9220*/  IADD3 R153, R155, UR4, RZ ;  /* 0x000000049b997c10 */ /* 0x000fe2000fffe0ff */
[----:B0-----:R-:W-:Y:S02]  /*9230*/  IMAD R159, R20, UR9, RZ ;  /* 0x00000009149f7c24 */ /* 0x001fe4000f8e02ff */
[----:B------:R-:W-:-:S04]  /*9240*/  IMAD.WIDE.U32 R2, R158, R20, R152 ;  /* 0x000000149e027225 */ /* 0x000fc800078e0098 */
[----:B------:R-:W-:Y:S01]  /*9250*/  IMAD R159, R158, R21, R159 ;  /* 0x000000159e9f7224 */ /* 0x000fe200078e029f */
[----:B-1----:R-:W-:-:S04]  /*9260*/  IADD3 R14, P0, R2, R22, RZ ;  /* 0x00000016020e7210 */ /* 0x002fc80007f1e0ff */
[----:B------:R-:W-:Y:S01]  /*9270*/  IADD3.X R15, R23, R3, R159, P0, !PT ;  /* 0x00000003170f7210 */ /* 0x000fe200007fe49f */
[----:B------:R-:W-:Y:S08]  /*9280*/  @P2 BRA `(.L_x_31) ;  /* 0x0000000000042947 */ /* 0x000ff00003800000 */
[----:B------:R0:W5:Y:S02]  /*9290*/  LDG.E.U8 R16, desc[UR36][R14.64] ;  /* 0x000000240e107981 */ /* 0x000164000c1e1100 */
.L_x_31:
[----:B------:R-:W-:Y:S05]  /*92a0*/  BSYNC B1 ;  /* 0x0000000000017941 */ /* 0x000fea0003800000 */
.L_x_30:
[----:B------:R-:W2:Y:S01]  /*92b0*/  LDL.LU R3, [R1] ;  /* 0x0000000001037983 */ /* 0x000ea20000300800 */
[----:B-----5:R-:W-:Y:S01]  /*92c0*/  LOP3.LUT R2, R16, 0xffff, RZ, 0xc0, !PT ;  /* 0x0000ffff10027812 */ /* 0x020fe200078ec0ff */
[----:B------:R-:W-:Y:S01]  /*92d0*/  BSSY B1, `(.L_x_32) ;  /* 0x000000a000017945 */ /* 0x000fe20003800000 */
[----:B------:R-:W-:Y:S02]  /*92e0*/  ISETP.LT.OR P0, PT, R0, 0x2, !P1 ;  /* 0x000000020000780c */ /* 0x000fe40004f01670 */
[----:B------:R-:W-:-:S05]  /*92f0*/  PRMT R2, R2, 0x8880, RZ ;  /* 0x0000888002027816 */ /* 0x000fca00000000ff */
[----:B------:R-:W-:-:S04]  /*9300*/  IMAD R2, R2, R18, RZ ;  /* 0x0000001202027224 */ /* 0x000fc800078e02ff */
[----:B--2---:R-:W-:-:S05]  /*9310*/  @!P2 IMAD R3, R3, R17, R2 ;  /* 0x000000110303a224 */ /* 0x004fca00078e0202 */
[----:B------:R1:W-:Y:S01]  /*9320*/  @!P2 STG.E.U8 desc[UR36][R4.64], R3 ;  /* 0x000000030400a986 */ /* 0x0003e2000c101124 */
[----:B------:R-:W-:Y:S05]  /*9330*/  @P0 BRA `(.L_x_33) ;  /* 0x00000000000c0947 */ /* 0x000fea0003800000 */
[----:B------:R-:W2:Y:S02]  /*9340*/  LDG.E.U8 R16, desc[UR36][R14.64+0x1] ;  /* 0x000001240e107981 */ /* 0x000ea4000c1e1100 */
[----:B--2---:R-:W-:-:S05]  /*9350*/  PRMT R2, R16, 0x8880, RZ ;  /* 0x0000888010027816 */ /* 0x004fca00000000ff */
[----:B------:R-:W-:-:S07]  /*9360*/  IMAD R2, R2, R18, RZ ;  /* 0x0000001202027224 */ /* 0x000fce00078e02ff */
.L_x_33:
[----:B------:R-:W-:Y:S05]  /*9370*/  BSYNC B1 ;  /* 0x0000000000017941 */ /* 0x000fea0003800000 */
.L_x_32:
[----:B-1----:R-:W2:Y:S01]  /*9380*/  LDL.LU R3, [R1+0x4] ;  /* 0x0000040001037983 */ /* 0x002ea20000300800 */
[C---:B------:R-:W-:Y:S01]  /*9390*/  SHF.L.U64.HI R157, R20.reuse, 0x3, R21 ;  /* 0x00000003149d7819 */ /* 0x040fe20000010215 */
[----:B------:R-:W-:Y:S01]  /*93a0*/  BSSY B1, `(.L_x_34) ;  /* 0x000000e000017945 */ /* 0x000fe20003800000 */
[----:B------:R-:W-:-:S05]  /*93b0*/  SHF.L.U32 R156, R20, 0x3, RZ ;  /* 0x00000003149c7819 */ /* 0x000fca00000006ff */
[----:B------:R-:W-:-:S04]  /*93c0*/  IMAD.WIDE.U32 R12, R158, R20, R156 ;  /* 0x000000149e0c7225 */ /* 0x000fc800078e009c */
[----:B------:R-:W-:Y:S01]  /*93d0*/  IMAD.IADD R159, R159, 0x1, R13 ;  /* 0x000000019f9f7824 */ /* 0x000fe200078e020d */
[----:B------:R-:W-:-:S04]  /*93e0*/  IADD3 R12, P2, P3, R154, R22, R12 ;  /* 0x000000169a0c7210 */ /* 0x000fc80007b5e00c */
[----:B------:R-:W-:Y:S01]  /*93f0*/  IADD3.X R13, R153, R23, R159, P2, P3 ;  /* 0x00000017990d7210 */ /* 0x000fe200017e649f */
[----:B--2---:R-:W-:-:S05]  /*9400*/  @!P0 IMAD R3, R3, R17, R2 ;  /* 0x0000001103038224 */ /* 0x004fca00078e0202 */
[----:B------:R1:W-:Y:S01]  /*9410*/  @!P0 STG.E.U8 desc[UR36][R4.64+0x1], R3 ;  /* 0x0000010304008986 */ /* 0x0003e2000c101124 */
[----:B------:R-:W-:-:S04]  /*9420*/  ISETP.GE.AND P0, PT, R19, 0x9, PT ;  /* 0x000000091300780c */ /* 0x000fc80003f06270 */
[----:B------:R-:W-:-:S13]  /*9430*/  ISETP.LT.OR P4, PT, R0, 0x1, !P0 ;  /* 0x000000010000780c */ /* 0x000fda0004781670 */
[----:B-1----:R-:W-:Y:S05]  /*9440*/  @P4 BRA `(.L_x_35) ;  /* 0x00000000000c4947 */ /* 0x002fea0003800000 */
[----:B------:R-:W2:Y:S02]  /*9450*/  LDG.E.U8 R16, desc[UR36][R12.64] ;  /* 0x000000240c107981 */ /* 0x000ea4000c1e1100 */
[----:B--2---:R-:W-:-:S05]  /*9460*/  PRMT R2, R16, 0x8880, RZ ;  /* 0x0000888010027816 */ /* 0x004fca00000000ff */
[----:B------:R-:W-:-:S07]  /*9470*/  IMAD R2, R2, R18, RZ ;  /* 0x0000001202027224 */ /* 0x000fce00078e02ff */
.L_x_35:
[----:B------:R-:W-:Y:S05]  /*9480*/  BSYNC B1 ;  /* 0x0000000000017941 */ /* 0x000fea0003800000 */
.L_x_34:
[----:B------:R-:W2:Y:S01]  /*9490*/  LDL.LU R3, [R1+0x8] ;  /* 0x0000080001037983 */ /* 0x000ea20000300800 */
[----:B------:R-:W-:Y:S01]  /*94a0*/  ISETP.LT.OR P2, PT, R0, 0x2, !P0 ;  /* 0x000000020000780c */ /* 0x000fe20004741670 */
[----:B------:R-:W-:Y:S01]  /*94b0*/  BSSY B1, `(.L_x_36) ;  /* 0x0000007000017945 */ /* 0x000fe20003800000 */
[----:B--2---:R-:W-:-:S05]  /*94c0*/  @!P4 IMAD R3, R3, R17, R2 ;  /* 0x000000110303c224 */ /* 0x004fca00078e0202 */
[----:B------:R1:W-:Y:S06]  /*94d0*/  @!P4 STG.E.U8 desc[UR36][R10.64], R3 ;  /* 0x000000030a00c986 */ /* 0x0003ec000c101124 */
[----:B------:R-:W-:Y:S05]  /*94e0*/  @P2 BRA `(.L_x_37) ;  /* 0x00000000000c2947 */ /* 0x000fea0003800000 */
[----:B------:R-:W2:Y:S02]  /*94f0*/  LDG.E.U8 R16, desc[UR36][R12.64+0x1] ;  /* 0x000001240c107981 */ /* 0x000ea4000c1e1100 */
[----:B--2---:R-:W-:-:S05]  /*9500*/  PRMT R2, R16, 0x8880, RZ ;  /* 0x0000888010027816 */ /* 0x004fca00000000ff */
[----:B------:R-:W-:-:S07]  /*9510*/  IMAD R2, R2, R18, RZ ;  /* 0x0000001202027224 */ /* 0x000fce00078e02ff */
.L_x_37:
[----:B------:R-:W-:Y:S05]  /*9520*/  BSYNC B1 ;  /* 0x0000000000017941 */ /* 0x000fea0003800000 */
.L_x_36:
[----:B-1----:R-:W2:Y:S01]  /*9530*/  LDL.LU R3, [R1+0xc] ;  /* 0x00000c0001037983 */ /* 0x002ea20000300800 */
[----:B------:R-:W-:Y:S01]  /*9540*/  BSSY B1, `(.L_x_38) ;  /* 0x0000009000017945 */ /* 0x000fe20003800000 */
[----:B------:R-:W-:Y:S01]  /*9550*/  ISETP.LT.OR P3, PT, R0, 0xa, !P1 ;  /* 0x0000000a0000780c */ /* 0x000fe20004f61670 */
[----:B--2---:R-:W-:-:S05]  /*9560*/  @!P2 IMAD R3, R3, R17, R2 ;  /* 0x000000110303a224 */ /* 0x004fca00078e0202 */
[----:B------:R1:W-:Y:S01]  /*9570*/  @!P2 STG.E.U8 desc[UR36][R10.64+0x1], R3 ;  /* 0x000001030a00a986 */ /* 0x0003e2000c101124 */
[----:B------:R-:W-:-:S13]  /*9580*/  ISETP.LT.OR P2, PT, R0, 0x9, !P1 ;  /* 0x000000090000780c */ /* 0x000fda0004f41670 */
[----:B-1----:R-:W-:Y:S05]  /*9590*/  @P2 BRA `(.L_x_39) ;  /* 0x00000000000c2947 */ /* 0x002fea0003800000 */
[----:B------:R-:W2:Y:S02]  /*95a0*/  LDG.E.U8 R16, desc[UR36][R14.64+0x8] ;  /* 0x000008240e107981 */ /* 0x000ea4000c1e1100 */
[----:B--2---:R-:W-:-:S05]  /*95b0*/  PRMT R2, R16, 0x8880, RZ ;  /* 0x0000888010027816 */ /* 0x004fca00000000ff */
[----:B------:R-:W-:-:S07]  /*95c0*/  IMAD R2, R2, R18, RZ ;  /* 0x0000001202027224 */ /* 0x000fce00078e02ff */
.L_x_39:
[----:B------:R-:W-:Y:S05]  /*95d0*/  BSYNC B1 ;  /* 0x0000000000017941 */ /* 0x000fea0003800000 */
.L_x_38:
[----:B------:R-:W2:Y:S01]  /*95e0*/  LDL.LU R3, [R1+0x10] ;  /* 0x0000100001037983 */ /* 0x000ea20000300800 */
[----:B------:R-:W-:Y:S01]  /*95f0*/  BSSY B1, `(.L_x_40) ;  /* 0x0000007000017945 */ /* 0x000fe20003800000 */
[----:B--2---:R-:W-:-:S05]  /*9600*/  @!P2 IMAD R3, R3, R17, R2 ;  /* 0x000000110303a224 */ /* 0x004fca00078e0202 */
[----:B------:R1:W-:Y:S01]  /*9610*/  @!P2 STG.E.U8 desc[UR36][R4.64+0x8], R3 ;  /* 0x000008030400a986 */ /* 0x0003e2000c101124 */
[----:B------:R-:W-:Y:S05]  /*9620*/  @P3 BRA `(.L_x_41) ;  /* 0x00000000000c3947 */ /* 0x000fea0003800000 */
[----:B------:R-:W2:Y:S02]  /*9630*/  LDG.E.U8 R16, desc[UR36][R14.64+0x9] ;  /* 0x000009240e107981 */ /* 0x000ea4000c1e1100 */
[----:B--2---:R-:W-:-:S05]  /*9640*/  PRMT R2, R16, 0x8880, RZ ;  /* 0x0000888010027816 */ /* 0x004fca00000000ff */
[----:B------:R-:W-:-:S07]  /*9650*/  IMAD R2, R2, R18, RZ ;  /* 0x0000001202027224 */ /* 0x000fce00078e02ff */
.L_x_41:
[----:B------:R-:W-:Y:S05]  /*9660*/  BSYNC B1 ;  /* 0x0000000000017941 */ /* 0x000fea0003800000 */
.L_x_40:
[----:B-1----:R-:W2:Y:S01]  /*9670*/  LDL.LU R3, [R1+0x14] ;  /* 0x0000140001037983 */ /* 0x002ea20000300800 */
[C---:B------:R-:W-:Y:S01]  /*9680*/  ISETP.LT.OR P2, PT, R0.reuse, 0x9, !P0 ;  /* 0x000000090000780c */ /* 0x040fe20004741670 */
[----:B------:R-:W-:Y:S01]  /*9690*/  BSSY B1, `(.L_x_42) ;  /* 0x000000b000017945 */ /* 0x000fe20003800000 */
[C---:B------:R-:W-:Y:S02]  /*96a0*/  ISETP.LT.OR P4, PT, R0.reuse, 0x11, !P1 ;  /* 0x000000110000780c */ /* 0x040fe40004f81670 */
[C---:B------:R-:W-:Y:S02]  /*96b0*/  ISETP.LT.OR P5, PT, R0.reuse, 0x12, !P1 ;  /* 0x000000120000780c */ /* 0x040fe40004fa1670 */
[----:B------:R-:W-:Y:S01]  /*96c0*/  ISETP.LT.OR P6, PT, R0, 0x11, !P0 ;  /* 0x000000110000780c */ /* 0x000fe200047c1670 */
[----:B--2---:R-:W-:-:S05]  /*96d0*/  @!P3 IMAD R3, R3, R17, R2 ;  /* 0x000000110303b224 */ /* 0x004fca00078e0202 */
[----:B------:R1:W-:Y:S01]  /*96e0*/  @!P3 STG.E.U8 desc[UR36][R4.64+0x9], R3 ;  /* 0x000009030400b986 */ /* 0x0003e2000c101124 */
[----:B------:R-:W-:Y:S01]  /*96f0*/  ISETP.LT.OR P3, PT, R0, 0xa, !P0 ;  /* 0x0000000a0000780c */ /* 0x000fe20004761670 */
[----:B------:R-:W-:-:S12]  /*9700*/  @P2 BRA `(.L_x_43) ;  /* 0x00000000000c2947 */ /* 0x000fd80003800000 */
[----:B------:R-:W2:Y:S02]  /*9710*/  LDG.E.U8 R16, desc[UR36][R12.64+0x8] ;  /* 0x000008240c107981 */ /* 0x000ea4000c1e1100 */
[----:B--2---:R-:W-:-:S05]  /*9720*/  PRMT R2, R16, 0x8880, RZ ;  /* 0x0000888010027816 */ /* 0x004fca00000000ff */
[----:B------:R-:W-:-:S07]  /*9730*/  IMAD R2, R2, R18, RZ ;  /* 0x0000001202027224 */ /* 0x000fce00078e02ff */
.L_x_43:
[----:B------:R-:W-:Y:S05]  /*9740*/  BSYNC B1 ;  /* 0x0000000000017941 */ /* 0x000fea0003800000 */
.L_x_42:
[----:B-1----:R-:W2:Y:S01]  /*9750*/  LDL.LU R3, [R1+0x18] ;  /* 0x0000180001037983 */ /* 0x002ea20000300800 */
[----:B------:R-:W-:Y:S01]  /*9760*/  BSSY B1, `(.L_x_44) ;  /* 0x0000007000017945 */ /* 0x000fe20003800000 */
[----:B--2---:R-:W-:-:S05]  /*9770*/  @!P2 IMAD R3, R3, R17, R2 ;  /* 0x000000110303a224 */ /* 0x004fca00078e0202 */
[----:B------:R1:W-:Y:S01]  /*9780*/  @!P2 STG.E.U8 desc[UR36][R10.64+0x8], R3 ;  /* 0x000008030a00a986 */ /* 0x0003e2000c101124 */
[----:B------:R-:W-:Y:S05]  /*9790*/  @P3 BRA `(.L_x_45) ;  /* 0x00000000000c3947 */ /* 0x000fea0003800000 */
[----:B------:R-:W2:Y:S02]  /*97a0*/  LDG.E.U8 R16, desc[UR36][R12.64+0x9] ;  /* 0x000009240c107981 */ /* 0x000ea4000c1e1100 */
[----:B--2---:R-:W-:-:S05]  /*97b0*/  PRMT R2, R16, 0x8880, RZ ;  /* 0x0000888010027816 */ /* 0x004fca00000000ff */
[----:B------:R-:W-:-:S07]  /*97c0*/  IMAD R2, R2, R18, RZ ;  /* 0x0000001202027224 */ /* 0x000fce00078e02ff */
.L_x_45:
[----:B------:R-:W-:Y:S05]  /*97d0*/  BSYNC B1 ;  /* 0x0000000000017941 */ /* 0x000fea0003800000 */
.L_x_44:
        /* <DEDUP_REMOVED lines=8> */
.L_x_47:
[----:B------:R-:W-:Y:S05]  /*9860*/  BSYNC B1 ;  /* 0x0000000000017941 */ /* 0x000fea0003800000 */
.L_x_46:
        /* <DEDUP_REMOVED lines=8> */
.L_x_49:
[----:B------:R-:W-:Y:S05]  /*98f0*/  BSYNC B1 ;  /* 0x0000000000017941 */ /* 0x000fea0003800000 */
.L_x_48:
        /* <DEDUP_REMOVED lines=8> */
.L_x_51:
[----:B------:R-:W-:Y:S05]  /*9980*/  BSYNC B1 ;  /* 0x0000000000017941 */ /* 0x000fea0003800000 */
.L_x_50:
        /* <DEDUP_REMOVED lines=13> */
.L_x_53:
[----:B------:R-:W-:Y:S05]  /*9a60*/  BSYNC B1 ;  /* 0x0000000000017941 */ /* 0x000fea0003800000 */
.L_x_52:
        /* <DEDUP_REMOVED lines=8> */
.L_x_55:
[----:B------:R-:W-:Y:S05]  /*9af0*/  BSYNC B1 ;  /* 0x0000000000017941 */ /* 0x000fea0003800000 */
.L_x_54:
        /* <DEDUP_REMOVED lines=8> */
.L_x_57:
[----:B------:R-:W-:Y:S05]  /*9b80*/  BSYNC B1 ;  /* 0x0000000000017941 */ /* 0x000fea0003800000 */
.L_x_56:
        /* <DEDUP_REMOVED lines=8> */
.L_x_59:
[----:B------:R-:W-:Y:S05]  /*9c10*/  BSYNC B1 ;  /* 0x0000000000017941 */ /* 0x000fea0003800000 */
.L_x_58:
        /* <DEDUP_REMOVED lines=8> */
.L_x_61:
[----:B------:R-:W-:Y:S05]  /*9ca0*/  BSYNC B1 ;  /* 0x0000000000017941 */ /* 0x000fea0003800000 */
.L_x_60:
        /* <DEDUP_REMOVED lines=13> */
.L_x_63:
[----:B------:R-:W-:Y:S05]  /*9d80*/  BSYNC B1 ;  /* 0x0000000000017941 */ /* 0x000fea0003800000 */
.L_x_62:
        /* <DEDUP_REMOVED lines=8> */
.L_x_65:
[----:B------:R-:W-:Y:S05]  /*9e10*/  BSYNC B1 ;  /* 0x0000000000017941 */ /* 0x000fea0003800000 */
.L_x_64:
        /* <DEDUP_REMOVED lines=8> */
.L_x_67:
[----:B------:R-:W-:Y:S05]  /*9ea0*/  BSYNC B1 ;  /* 0x0000000000017941 */ /* 0x000fea0003800000 */
.L_x_66:
        /* <DEDUP_REMOVED lines=8> */
.L_x_69:
[----:B------:R-:W-:Y:S05]  /*9f30*/  BSYNC B1 ;  /* 0x0000000000017941 */ /* 0x000fea0003800000 */
.L_x_68:
        /* <DEDUP_REMOVED lines=8> */
.L_x_71:
[----:B------:R-:W-:Y:S05]  /*9fc0*/  BSYNC B1 ;  /* 0x0000000000017941 */ /* 0x000fea0003800000 */
.L_x_70:
        /* <DEDUP_REMOVED lines=13> */
.L_x_73:
[----:B------:R-:W-:Y:S05]  /*a0a0*/  BSYNC B1 ;  /* 0x0000000000017941 */ /* 0x000fea0003800000 */
.L_x_72:
        /* <DEDUP_REMOVED lines=8> */
.L_x_75:
[----:B------:R-:W-:Y:S05]  /*a130*/  BSYNC B1 ;  /* 0x0000000000017941 */ /* 0x000fea0003800000 */
.L_x_74:
        /* <DEDUP_REMOVED lines=8> */
.L_x_77:
[----:B------:R-:W-:Y:S05]  /*a1c0*/  BSYNC B1 ;  /* 0x0000000000017941 */ /* 0x000fea0003800000 */
.L_x_76:
        /* <DEDUP_REMOVED lines=8> */
.L_x_79:
[----:B------:R-:W-:Y:S05]  /*a250*/  BSYNC B1 ;  /* 0x0000000000017941 */ /* 0x000fea0003800000 */
.L_x_78:
        /* <DEDUP_REMOVED lines=8> */
.L_x_81:
[----:B------:R-:W-:Y:S05]  /*a2e0*/  BSYNC B1 ;  /* 0x0000000000017941 */ /* 0x000fea0003800000 */
.L_x_80:
        /* <DEDUP_REMOVED lines=13> */
.L_x_83:
[----:B------:R-:W-:Y:S05]  /*a3c0*/  BSYNC B1 ;  /* 0x0000000000017941 */ /* 0x000fea0003800000 */
.L_x_82:
        /* <DEDUP_REMOVED lines=8> */
.L_x_85:
[----:B------:R-:W-:Y:S05]  /*a450*/  BSYNC B1 ;  /* 0x0000000000017941 */ /* 0x000fea0003800000 */
.L_x_84:
        /* <DEDUP_REMOVED lines=8> */
.L_x_87:
[----:B------:R-:W-:Y:S05]  /*a4e0*/  BSYNC B1 ;  /* 0x0000000000017941 */ /* 0x000fea0003800000 */
.L_x_86:
        /* <DEDUP_REMOVED lines=8> */
.L_x_89:
[----:B------:R-:W-:Y:S05]  /*a570*/  BSYNC B1 ;  /* 0x0000000000017941 */ /* 0x000fea0003800000 */
.L_x_88:
        /* <DEDUP_REMOVED lines=8> */
.L_x_91:
[----:B------:R-:W-:Y:S05]  /*a600*/  BSYNC B1 ;  /* 0x0000000000017941 */ /* 0x000fea0003800000 */
.L_x_90:
        /* <DEDUP_REMOVED lines=13> */
.L_x_93:
[----:B------:R-:W-:Y:S05]  /*a6e0*/  BSYNC B1 ;  /* 0x0000000000017941 */ /* 0x000fea0003800000 */
.L_x_92:
        /* <DEDUP_REMOVED lines=8> */
.L_x_95:
[----:B------:R-:W-:Y:S05]  /*a770*/  BSYNC B1 ;  /* 0x0000000000017941 */ /* 0x000fea0003800000 */
.L_x_94:
        /* <DEDUP_REMOVED lines=8> */
.L_x_97:
[----:B------:R-:W-:Y:S05]  /*a800*/  BSYNC B1 ;  /* 0x0000000000017941 */ /* 0x000fea0003800000 */
.L_x_96:
        /* <DEDUP_REMOVED lines=8> */
.L_x_99:
[----:B------:R-:W-:Y:S05]  /*a890*/  BSYNC B1 ;  /* 0x0000000000017941 */ /* 0x000fea0003800000 */
.L_x_98:
        /* <DEDUP_REMOVED lines=8> */
.L_x_101:
[----:B------:R-:W-:Y:S05]  /*a920*/  BSYNC B1 ;  /* 0x0000000000017941 */ /* 0x000fea0003800000 */
.L_x_100:
        /* <DEDUP_REMOVED lines=13> */
.L_x_103:
[----:B------:R-:W-:Y:S05]  /*aa00*/  BSYNC B1 ;  /* 0x0000000000017941 */ /* 0x000fea0003800000 */
.L_x_102:
        /* <DEDUP_REMOVED lines=8> */
.L_x_105:
[----:B------:R-:W-:Y:S05]  /*aa90*/  BSYNC B1 ;  /* 0x0000000000017941 */ /* 0x000fea0003800000 */
.L_x_104:
        /* <DEDUP_REMOVED lines=8> */
.L_x_107:
[----:B------:R-:W-:Y:S05]  /*ab20*/  BSYNC B1 ;  /* 0x0000000000017941 */ /* 0x000fea0003800000 */
.L_x_106:
        /* <DEDUP_REMOVED lines=8> */
.L_x_109:
[----:B------:R-:W-:Y:S05]  /*abb0*/  BSYNC B1 ;  /* 0x0000000000017941 */ /* 0x000fea0003800000 */
.L_x_108:
        /* <DEDUP_REMOVED lines=8> */
.L_x_111:
[----:B------:R-:W-:Y:S05]  /*ac40*/  BSYNC B1 ;  /* 0x0000000000017941 */ /* 0x000fea0003800000 */
.L_x_110:
        /* <DEDUP_REMOVED lines=13> */
.L_x_113:
[----:B------:R-:W-:Y:S05]  /*ad20*/  BSYNC B1 ;  /* 0x0000000000017941 */ /* 0x000fea0003800000 */
.L_x_112:
        /* <DEDUP_REMOVED lines=8> */
.L_x_115:
[----:B------:R-:W-:Y:S05]  /*adb0*/  BSYNC B1 ;  /* 0x0000000000017941 */ /* 0x000fea0003800000 */
.L_x_114:
        /* <DEDUP_REMOVED lines=8> */
.L_x_117:
[----:B------:R-:W-:Y:S05]  /*ae40*/  BSYNC B1 ;  /* 0x0000000000017941 */ /* 0x000fea0003800000 */
.L_x_116:
        /* <DEDUP_REMOVED lines=8> */
.L_x_119:
[----:B------:R-:W-:Y:S05]  /*aed0*/  BSYNC B1 ;  /* 0x0000000000017941 */ /* 0x000fea0003800000 */
.L_x_118:
        /* <DEDUP_REMOVED lines=8> */
.L_x_121:
[----:B------:R-:W-:Y:S05]  /*af60*/  BSYNC B1 ;  /* 0x0000000000017941 */ /* 0x000fea0003800000 */
.L_x_120:
        /* <DEDUP_REMOVED lines=13> */
.L_x_123:
[----:B------:R-:W-:Y:S05]  /*b040*/  BSYNC B1 ;  /* 0x0000000000017941 */ /* 0x000fea0003800000 */
.L_x_122:
        /* <DEDUP_REMOVED lines=8> */
.L_x_125:
[----:B------:R-:W-:Y:S05]  /*b0d0*/  BSYNC B1 ;  /* 0x0000000000017941 */ /* 0x000fea0003800000 */
.L_x_124:
        /* <DEDUP_REMOVED lines=8> */
.L_x_127:
[----:B------:R-:W-:Y:S05]  /*b160*/  BSYNC B1 ;  /* 0x0000000000017941 */ /* 0x000fea0003800000 */
.L_x_126:
        /* <DEDUP_REMOVED lines=8> */
.L_x_129:
[----:B------:R-:W-:Y:S05]  /*b1f0*/  BSYNC B1 ;  /* 0x0000000000017941 */ /* 0x000fea0003800000 */
.L_x_128:
        /* <DEDUP_REMOVED lines=8> */
.L_x_131:
[----:B------:R-:W-:Y:S05]  /*b280*/  BSYNC B1 ;  /* 0x0000000000017941 */ /* 0x000fea0003800000 */
.L_x_130:
        /* <DEDUP_REMOVED lines=10> */
[----:B------:R-:W1:Y:S02]  /*b330*/  LDG.E.U8 R16, desc[UR36][R12.64+0x61] ;  /* 0x000061240c107981 */ /* 0x000e64000c1e1100 */
[----:B-1----:R-:W-:-:S05]  /*b340*/  PRMT R3, R16, 0x8880, RZ ;  /* 0x0000888010037816 */ /* 0x002fca00000000ff */
[----:B------:R-:W-:-:S07]  /*b350*/  IMAD R2, R3, R18, RZ ;  /* 0x0000001203027224 */ /* 0x000fce00078e02ff */
.L_x_133:
[----:B------:R-:W-:Y:S05]  /*b360*/  BSYNC B1 ;  /* 0x0000000000017941 */ /* 0x000fea0003800000 */
.L_x_132:
[----:B-1----:R-:W2:Y:S01]  /*b370*/  LDL.LU R3, [R1+0xcc] ;  /* 0x0000cc0001037983 */ /* 0x002ea20000300800 */
[----:B------:R-:W-:Y:S01]  /*b380*/  BSSY B1, `(.L_x_134) ;  /* 0x0000007000017945 */ /* 0x000fe20003800000 */
[----:B--2---:R-:W-:-:S05]  /*b390*/  @!P4 IMAD R3, R3, R17, R2 ;  /* 0x000000110303c224 */ /* 0x004fca00078e0202 */
[----:B------:R1:W-:Y:S01]  /*b3a0*/  @!P4 STG.E.U8 desc[UR36][R10.64+0x61], R3 ;  /* 0x000061030a00c986 */ /* 0x0003e2000c101124 */
[----:B------:R-:W-:Y:S05]  /*b3b0*/  @P3 BRA `(.L_x_135) ;  /* 0x00000000000c3947 */ /* 0x000fea0003800000 */
[----:B------:R-:W1:Y:S02]  /*b3c0*/  LDG.E.U8 R16, desc[UR36][R14.64+0x68] ;  /* 0x000068240e107981 */ /* 0x000e64000c1e1100 */
[----:B-1----:R-:W-:-:S05]  /*b3d0*/  PRMT R3, R16, 0x8880, RZ ;  /* 0x0000888010037816 */ /* 0x002fca00000000ff */
[----:B------:R-:W-:-:S07]  /*b3e0*/  IMAD R2, R3, R18, RZ ;  /* 0x0000001203027224 */ /* 0x000fce00078e02ff */
.L_x_135:
[----:B------:R-:W-:Y:S05]  /*b3f0*/  BSYNC B1 ;  /* 0x0000000000017941 */ /* 0x000fea0003800000 */
.L_x_134:
        /* <DEDUP_REMOVED lines=8> */
.L_x_137:
[----:B------:R-:W-:Y:S05]  /*b480*/  BSYNC B1 ;  /* 0x0000000000017941 */ /* 0x000fea0003800000 */
.L_x_136:
        /* <DEDUP_REMOVED lines=8> */
.L_x_139:
[----:B------:R-:W-:Y:S05]  /*b510*/  BSYNC B1 ;  /* 0x0000000000017941 */ /* 0x000fea0003800000 */
.L_x_138:
        /* <DEDUP_REMOVED lines=8> */
.L_x_141:
[----:B------:R-:W-:Y:S05]  /*b5a0*/  BSYNC B1 ;  /* 0x0000000000017941 */ /* 0x000fea0003800000 */
.L_x_140:
        /* <DEDUP_REMOVED lines=13> */
.L_x_143:
[----:B------:R-:W-:Y:S05]  /*b680*/  BSYNC B1 ;  /* 0x0000000000017941 */ /* 0x000fea0003800000 */
.L_x_142:
        /* <DEDUP_REMOVED lines=8> */
.L_x_145:
[----:B------:R-:W-:Y:S05]  /*b710*/  BSYNC B1 ;  /* 0x0000000000017941 */ /* 0x000fea0003800000 */
.L_x_144:
        /* <DEDUP_REMOVED lines=8> */
.L_x_147:
[----:B------:R-:W-:Y:S05]  /*b7a0*/  BSYNC B1 ;  /* 0x0000000000017941 */ /* 0x000fea0003800000 */
.L_x_146:
        /* <DEDUP_REMOVED lines=8> */
.L_x_149:
[----:B------:R-:W-:Y:S05]  /*b830*/  BSYNC B1 ;  /* 0x0000000000017941 */ /* 0x000fea0003800000 */
.L_x_148:
        /* <DEDUP_REMOVED lines=8> */
.L_x_151:
[----:B------:R-:W-:Y:S05]  /*b8c0*/  BSYNC B1 ;  /* 0x0000000000017941 */ /* 0x000fea0003800000 */
.L_x_150:
        /* <DEDUP_REMOVED lines=13> */
.L_x_153:
[----:B------:R-:W-:Y:S05]  /*b9a0*/  BSYNC B1 ;  /* 0x0000000000017941 */ /* 0x000fea0003800000 */
.L_x_152:
        /* <DEDUP_REMOVED lines=8> */
.L_x_155:
[----:B------:R-:W-:Y:S05]  /*ba30*/  BSYNC B1 ;  /* 0x0000000000017941 */ /* 0x000fea0003800000 */
.L_x_154:
        /* <DEDUP_REMOVED lines=8> */
.L_x_157:
[----:B------:R-:W-:Y:S05]  /*bac0*/  BSYNC B1 ;  /* 0x0000000000017941 */ /* 0x000fea0003800000 */
.L_x_156:
        /* <DEDUP_REMOVED lines=8> */
.L_x_159:
[----:B------:R-:W-:Y:S05]  /*bb50*/  BSYNC B1 ;  /* 0x0000000000017941 */ /* 0x000fea0003800000 */
.L_x_158:
        /* <DEDUP_REMOVED lines=8> */
.L_x_161:
[----:B------:R-:W-:Y:S05]  /*bbe0*/  BSYNC B1 ;  /* 0x0000000000017941 */ /* 0x000fea0003800000 */
.L_x_160:
        /* <DEDUP_REMOVED lines=13> */
.L_x_163:
[----:B------:R-:W-:Y:S05]  /*bcc0*/  BSYNC B1 ;  /* 0x0000000000017941 */ /* 0x000fea0003800000 */
.L_x_162:
        /* <DEDUP_REMOVED lines=8> */
.L_x_165:
[----:B------:R-:W-:Y:S05]  /*bd50*/  BSYNC B1 ;  /* 0x0000000000017941 */ /* 0x000fea0003800000 */
.L_x_164:
        /* <DEDUP_REMOVED lines=8> */
.L_x_167:
[----:B------:R-:W-:Y:S05]  /*bde0*/  BSYNC B1 ;  /* 0x0000000000017941 */ /* 0x000fea0003800000 */
.L_x_166:
        /* <DEDUP_REMOVED lines=8> */
.L_x_169:
[----:B------:R-:W-:Y:S05]  /*be70*/  BSYNC B1 ;  /* 0x0000000000017941 */ /* 0x000fea0003800000 */
.L_x_168:
        /* <DEDUP_REMOVED lines=8> */
.L_x_171:
[----:B------:R-:W-:Y:S05]  /*bf00*/  BSYNC B1 ;  /* 0x0000000000017941 */ /* 0x000fea0003800000 */
.L_x_170:
        /* <DEDUP_REMOVED lines=13> */
.L_x_173:
[----:B------:R-:W-:Y:S05]  /*bfe0*/  BSYNC B1 ;  /* 0x0000000000017941 */ /* 0x000fea0003800000 */
.L_x_172:
        /* <DEDUP_REMOVED lines=8> */
.L_x_175:
[----:B------:R-:W-:Y:S05]  /*c070*/  BSYNC B1 ;  /* 0x0000000000017941 */ /* 0x000fea0003800000 */
.L_x_174:
        /* <DEDUP_REMOVED lines=8> */
.L_x_177:
[----:B------:R-:W-:Y:S05]  /*c100*/  BSYNC B1 ;  /* 0x0000000000017941 */ /* 0x000fea0003800000 */
.L_x_176:
        /* <DEDUP_REMOVED lines=8> */
.L_x_179:
[----:B------:R-:W-:Y:S05]  /*c190*/  BSYNC B1 ;  /* 0x0000000000017941 */ /* 0x000fea0003800000 */
.L_x_178:
        /* <DEDUP_REMOVED lines=8> */
.L_x_181:
[----:B------:R-:W-:Y:S05]  /*c220*/  BSYNC B1 ;  /* 0x0000000000017941 */ /* 0x000fea0003800000 */
.L_x_180:
        /* <DEDUP_REMOVED lines=13> */
.L_x_183:
[----:B------:R-:W-:Y:S05]  /*c300*/  BSYNC B1 ;  /* 0x0000000000017941 */ /* 0x000fea0003800000 */
.L_x_182:
        /* <DEDUP_REMOVED lines=8> */
.L_x_185:
[----:B------:R-:W-:Y:S05]  /*c390*/  BSYNC B1 ;  /* 0x0000000000017941 */ /* 0x000fea0003800000 */
.L_x_184:
        /* <DEDUP_REMOVED lines=8> */
.L_x_187:
[----:B------:R-:W-:Y:S05]  /*c420*/  BSYNC B1 ;  /* 0x0000000000017941 */ /* 0x000fea0003800000 */
.L_x_186:
        /* <DEDUP_REMOVED lines=8> */
.L_x_189:
[----:B------:R-:W-:Y:S05]  /*c4b0*/  BSYNC B1 ;  /* 0x0000000000017941 */ /* 0x000fea0003800000 */
.L_x_188:
        /* <DEDUP_REMOVED lines=8> */
.L_x_191:
[----:B------:R-:W-:Y:S05]  /*c540*/  BSYNC B1 ;  /* 0x0000000000017941 */ /* 0x000fea0003800000 */
.L_x_190:
        /* <DEDUP_REMOVED lines=13> */
.L_x_193:
[----:B------:R-:W-:Y:S05]  /*c620*/  BSYNC B1 ;  /* 0x0000000000017941 */ /* 0x000fea0003800000 */
.L_x_192:
        /* <DEDUP_REMOVED lines=8> */
.L_x_195:
[----:B------:R-:W-:Y:S05]  /*c6b0*/  BSYNC B1 ;  /* 0x0000000000017941 */ /* 0x000fea0003800000 */
.L_x_194:
        /* <DEDUP_REMOVED lines=8> */
.L_x_197:
[----:B------:R-:W-:Y:S05]  /*c740*/  BSYNC B1 ;  /* 0x0000000000017941 */ /* 0x000fea0003800000 */
.L_x_196:
        /* <DEDUP_REMOVED lines=8> */
.L_x_199:
[----:B------:R-:W-:Y:S05]  /*c7d0*/  BSYNC B1 ;  /* 0x0000000000017941 */ /* 0x000fea0003800000 */
.L_x_198:
        /* <DEDUP_REMOVED lines=8> */
.L_x_201:
[----:B------:R-:W-:Y:S05]  /*c860*/  BSYNC B1 ;  /* 0x0000000000017941 */ /* 0x000fea0003800000 */
.L_x_200:
        /* <DEDUP_REMOVED lines=13> */
.L_x_203:
[----:B------:R-:W-:Y:S05]  /*c940*/  BSYNC B1 ;  /* 0x0000000000017941 */ /* 0x000fea0003800000 */
.L_x_202:
        /* <DEDUP_REMOVED lines=8> */
.L_x_205:
[----:B------:R-:W-:Y:S05]  /*c9d0*/  BSYNC B1 ;  /* 0x0000000000017941 */ /* 0x000fea0003800000 */
.L_x_204:
        /* <DEDUP_REMOVED lines=8> */
.L_x_207:
[----:B------:R-:W-:Y:S05]  /*ca60*/  BSYNC B1 ;  /* 0x0000000000017941 */ /* 0x000fea0003800000 */
.L_x_206:
        /* <DEDUP_REMOVED lines=8> */
.L_x_209:
[----:B------:R-:W-:Y:S05]  /*caf0*/  BSYNC B1 ;  /* 0x0000000000017941 */ /* 0x000fea0003800000 */
.L_x_208:
        /* <DEDUP_REMOVED lines=8> */
.L_x_211:
[----:B------:R-:W-:Y:S05]  /*cb80*/  BSYNC B1 ;  /* 0x0000000000017941 */ /* 0x000fea0003800000 */
.L_x_210:
        /* <DEDUP_REMOVED lines=13> */
.L_x_213:
[----:B------:R-:W-:Y:S05]  /*cc60*/  BSYNC B1 ;  /* 0x0000000000017941 */ /* 0x000fea0003800000 */
.L_x_212:
        /* <DEDUP_REMOVED lines=8> */
.L_x_215:
[----:B------:R-:W-:Y:S05]  /*ccf0*/  BSYNC B1 ;  /* 0x0000000000017941 */ /* 0x000fea0003800000 */
.L_x_214:
        /* <DEDUP_REMOVED lines=8> */
.L_x_217:
[----:B------:R-:W-:Y:S05]  /*cd80*/  BSYNC B1 ;  /* 0x0000000000017941 */ /* 0x000fea0003800000 */
.L_x_216:
        /* <DEDUP_REMOVED lines=8> */
.L_x_219:
[----:B------:R-:W-:Y:S05]  /*ce10*/  BSYNC B1 ;  /* 0x0000000000017941 */ /* 0x000fea0003800000 */
.L_x_218:
        /* <DEDUP_REMOVED lines=8> */
.L_x_221:
[----:B------:R-:W-:Y:S05]  /*cea0*/  BSYNC B1 ;  /* 0x0000000000017941 */ /* 0x000fea0003800000 */
.L_x_220:
        /* <DEDUP_REMOVED lines=13> */
.L_x_223:
[----:B------:R-:W-:Y:S05]  /*cf80*/  BSYNC B1 ;  /* 0x0000000000017941 */ /* 0x000fea0003800000 */
.L_x_222:
        /* <DEDUP_REMOVED lines=8> */
.L_x_225:
[----:B------:R-:W-:Y:S05]  /*d010*/  BSYNC B1 ;  /* 0x0000000000017941 */ /* 0x000fea0003800000 */
.L_x_224:
        /* <DEDUP_REMOVED lines=8> */
.L_x_227:
[----:B------:R-:W-:Y:S05]  /*d0a0*/  BSYNC B1 ;  /* 0x0000000000017941 */ /* 0x000fea0003800000 */
.L_x_226:
        /* <DEDUP_REMOVED lines=8> */
.L_x_229:
[----:B------:R-:W-:Y:S05]  /*d130*/  BSYNC B1 ;  /* 0x0000000000017941 */ /* 0x000fea0003800000 */
.L_x_228:
        /* <DEDUP_REMOVED lines=8> */
.L_x_231:
[----:B------:R-:W-:Y:S05]  /*d1c0*/  BSYNC B1 ;  /* 0x0000000000017941 */ /* 0x000fea0003800000 */
.L_x_230:
        /* <DEDUP_REMOVED lines=13> */
.L_x_233:
[----:B------:R-:W-:Y:S05]  /*d2a0*/  BSYNC B1 ;  /* 0x0000000000017941 */ /* 0x000fea0003800000 */
.L_x_232:
        /* <DEDUP_REMOVED lines=8> */
.L_x_235:
[----:B------:R-:W-:Y:S05]  /*d330*/  BSYNC B1 ;  /* 0x0000000000017941 */ /* 0x000fea0003800000 */
.L_x_234:
        /* <DEDUP_REMOVED lines=8> */
.L_x_237:
[----:B------:R-:W-:Y:S05]  /*d3c0*/  BSYNC B1 ;  /* 0x0000000000017941 */ /* 0x000fea0003800000 */
.L_x_236:
        /* <DEDUP_REMOVED lines=8> */
.L_x_239:
[----:B------:R-:W-:Y:S05]  /*d450*/  BSYNC B1 ;  /* 0x0000000000017941 */ /* 0x000fea0003800000 */
.L_x_238:
        /* <DEDUP_REMOVED lines=8> */
.L_x_241:
[----:B------:R-:W-:Y:S05]  /*d4e0*/  BSYNC B1 ;  /* 0x0000000000017941 */ /* 0x000fea0003800000 */
.L_x_240:
        /* <DEDUP_REMOVED lines=13> */
.L_x_243:
[----:B------:R-:W-:Y:S05]  /*d5c0*/  BSYNC B1 ;  /* 0x0000000000017941 */ /* 0x000fea0003800000 */
.L_x_242:
        /* <DEDUP_REMOVED lines=8> */
.L_x_245:
[----:B------:R-:W-:Y:S05]  /*d650*/  BSYNC B1 ;  /* 0x0000000000017941 */ /* 0x000fea0003800000 */
.L_x_244:
        /* <DEDUP_REMOVED lines=8> */
.L_x_247:
[----:B------:R-:W-:Y:S05]  /*d6e0*/  BSYNC B1 ;  /* 0x0000000000017941 */ /* 0x000fea0003800000 */
.L_x_246:
        /* <DEDUP_REMOVED lines=8> */
.L_x_249:
[----:B------:R-:W-:Y:S05]  /*d770*/  BSYNC B1 ;  /* 0x0000000000017941 */ /* 0x000fea0003800000 */
.L_x_248:
        /* <DEDUP_REMOVED lines=8> */
.L_x_251:
[----:B------:R-:W-:Y:S05]  /*d800*/  BSYNC B1 ;  /* 0x0000000000017941 */ /* 0x000fea0003800000 */
.L_x_250:
        /* <DEDUP_REMOVED lines=13> */
.L_x_253:
[----:B------:R-:W-:Y:S05]  /*d8e0*/  BSYNC B1 ;  /* 0x0000000000017941 */ /* 0x000fea0003800000 */
.L_x_252:
        /* <DEDUP_REMOVED lines=8> */
.L_x_255:
[----:B------:R-:W-:Y:S05]  /*d970*/  BSYNC B1 ;  /* 0x0000000000017941 */ /* 0x000fea0003800000 */
.L_x_254:
        /* <DEDUP_REMOVED lines=8> */
.L_x_257:
[----:B------:R-:W-:Y:S05]  /*da00*/  BSYNC B1 ;  /* 0x0000000000017941 */ /* 0x000fea0003800000 */
.L_x_256:
        /* <DEDUP_REMOVED lines=8> */
.L_x_259:
[----:B------:R-:W-:Y:S05]  /*da90*/  BSYNC B1 ;  /* 0x0000000000017941 */ /* 0x000fea0003800000 */
.L_x_258:
        /* <DEDUP_REMOVED lines=8> */
.L_x_261:
[----:B------:R-:W-:Y:S05]  /*db20*/  BSYNC B1 ;  /* 0x0000000000017941 */ /* 0x000fea0003800000 */
.L_x_260:
        /* <DEDUP_REMOVED lines=13> */
.L_x_263:
[----:B------:R-:W-:Y:S05]  /*dc00*/  BSYNC B1 ;  /* 0x0000000000017941 */ /* 0x000fea0003800000 */
.L_x_262:
        /* <DEDUP_REMOVED lines=8> */
.L_x_265:
[----:B------:R-:W-:Y:S05]  /*dc90*/  BSYNC B1 ;  /* 0x0000000000017941 */ /* 0x000fea0003800000 */
.L_x_264:
        /* <DEDUP_REMOVED lines=8> */
.L_x_267:
[----:B------:R-:W-:Y:S05]  /*dd20*/  BSYNC B1 ;  /* 0x0000000000017941 */ /* 0x000fea0003800000 */
.L_x_266:
        /* <DEDUP_REMOVED lines=8> */
.L_x_269:
[----:B------:R-:W-:Y:S05]  /*ddb0*/  BSYNC B1 ;  /* 0x0000000000017941 */ /* 0x000fea0003800000 */
.L_x_268:
        /* <DEDUP_REMOVED lines=8> */
.L_x_271:
[----:B------:R-:W-:Y:S05]  /*de40*/  BSYNC B1 ;  /* 0x0000000000017941 */ /* 0x000fea0003800000 */
.L_x_270:
[----:B-1----:R-:W2:Y:S01]  /*de50*/  LDL.LU R3, [R1+0x1e0] ;  /* 0x0001e00001037983 */ /* 0x002ea20000300800 */
[C---:B------:R-:W-:Y:S01]  /*de60*/  ISETP.LT.OR P2, PT, R0.reuse, 0xf2, !P1 ;  /* 0x000000f20000780c */ /* 0x040fe20004f41670 */
[----:B------:R-:W-:Y:S01]  /*de70*/  BSSY B1, `(.L_x_272) ;  /* 0x000000c000017945 */ /* 0x000fe20003800000 */
[----:B------:R-:W-:Y:S02]  /*de80*/  ISETP.LT.OR P6, PT, R0, 0xf9, !P1 ;  /* 0x000000f90000780c */ /* 0x000fe40004fc1670 */
[----:B------:R-:W-:Y:S02]  /*de90*/  IADD3 R161, P3, R158, 0x80, RZ ;  /* 0x000000809ea17810 */ /* 0x000fe40007f7e0ff */
        /* <DEDUP_REMOVED lines=9> */
.L_x_273:
[----:B------:R-:W-:Y:S05]  /*df30*/  BSYNC B1 ;  /* 0x0000000000017941 */ /* 0x000fea0003800000 */
.L_x_272:
        /* <DEDUP_REMOVED lines=8> */
.L_x_275:
[----:B------:R-:W-:Y:S05]  /*dfc0*/  BSYNC B1 ;  /* 0x0000000000017941 */ /* 0x000fea0003800000 */
.L_x_274:
        /* <DEDUP_REMOVED lines=8> */
.L_x_277:
[----:B------:R-:W-:Y:S05]  /*e050*/  BSYNC B1 ;  /* 0x0000000000017941 */ /* 0x000fea0003800000 */
.L_x_276:
        /* <DEDUP_REMOVED lines=8> */
.L_x_279:
[----:B------:R-:W-:Y:S05]  /*e0e0*/  BSYNC B1 ;  /* 0x0000000000017941 */ /* 0x000fea0003800000 */
.L_x_278:
[----:B-1----:R-:W2:Y:S01]  /*e0f0*/  LDL.LU R3, [R1+0x1f0] ;  /* 0x0001f00001037983 */ /* 0x002ea20000300800 */
[----:B------:R-:W-:Y:S01]  /*e100*/  BSSY B1, `(.L_x_280) ;  /* 0x0000008000017945 */ /* 0x000fe20003800000 */
[----:B------:R-:W-:-:S04]  /*e110*/  IMAD.WIDE.U32 R158, R161, R20, R156 ;  /* 0x00000014a19e7225 */ /* 0x000fc800078e009c */
[----:B--2---:R-:W-:-:S05]  /*e120*/  @!P6 IMAD R3, R3, R17, R2 ;  /* 0x000000110303e224 */ /* 0x004fca00078e0202 */
[----:B------:R1:W-:Y:S01]  /*e130*/  @!P6 STG.E.U8 desc[UR36][R4.64+0xf8], R3 ;  /* 0x0000f8030400e986 */ /* 0x0003e2000c101124 */
[----:B------:R-:W-:Y:S05]  /*e140*/  @P1 BRA `(.L_x_281) ;  /* 0x00000000000c1947 */ /* 0x000fea0003800000 */
[----:B------:R-:W1:Y:S02]  /*e150*/  LDG.E.U8 R16, desc[UR36][R14.64+0xf9] ;  /* 0x0000f9240e107981 */ /* 0x000e64000c1e1100 */
[----:B-1----:R-:W-:-:S05]  /*e160*/  PRMT R3, R16, 0x8880, RZ ;  /* 0x0000888010037816 */ /* 0x002fca00000000ff */
[----:B------:R-:W-:-:S07]  /*e170*/  IMAD R2, R3, R18, RZ ;  /* 0x0000001203027224 */ /* 0x000fce00078e02ff */
.L_x_281:
[----:B------:R-:W-:Y:S05]  /*e180*/  BSYNC B1 ;  /* 0x0000000000017941 */ /* 0x000fea0003800000 */
.L_x_280:
[----:B-1----:R-:W2:Y:S01]  /*e190*/  LDL.LU R3, [R1+0x1f4] ;  /* 0x0001f40001037983 */ /* 0x002ea20000300800 */
[----:B------:R-:W-:Y:S01]  /*e1a0*/  IMAD.WIDE.U32 R156, R161, R20, R152 ;  /* 0x00000014a19c7225 */ /* 0x000fe200078e0098 */
[----:B0-----:R-:W-:Y:S01]  /*e1b0*/  IADD3.X R15, RZ, UR9, RZ, P3, !PT ;  /* 0x00000009ff0f7c10 */ /* 0x001fe20009ffe4ff */
[----:B------:R-:W-:Y:S01]  /*e1c0*/  BSSY B1, `(.L_x_282) ;  /* 0x000000e000017945 */ /* 0x000fe20003800000 */
[----:B------:R-:W-:Y:S02]  /*e1d0*/  ISETP.GE.AND P2, PT, R19, 0x81, PT ;  /* 0x000000811300780c */ /* 0x000fe40003f46270 */
[----:B------:R-:W-:Y:S01]  /*e1e0*/  IADD3 R154, P5, P4, R154, R22, R158 ;  /* 0x000000169a9a7210 */ /* 0x000fe20007cbe09e */
[----:B------:R-:W-:Y:S01]  /*e1f0*/  IMAD R20, R15, R20, RZ ;  /* 0x000000140f147224 */ /* 0x000fe200078e02ff */
[----:B------:R-:W-:Y:S02]  /*e200*/  ISETP.LT.OR P6, PT, R0, 0x1, !P2 ;  /* 0x000000010000780c */ /* 0x000fe400057c1670 */
[----:B------:R-:W-:Y:S01]  /*e210*/  IADD3 R14, P3, R156, R22, RZ ;  /* 0x000000169c0e7210 */ /* 0x000fe20007f7e0ff */
[----:B--2---:R-:W-:-:S05]  /*e220*/  @!P1 IMAD R3, R3, R17, R2 ;  /* 0x0000001103039224 */ /* 0x004fca00078e0202 */
[----:B------:R0:W-:Y:S01]  /*e230*/  @!P1 STG.E.U8 desc[UR36][R4.64+0xf9], R3 ;  /* 0x0000f90304009986 */ /* 0x0001e2000c101124 */
[C---:B------:R-:W-:Y:S02]  /*e240*/  ISETP.LT.OR P1, PT, R0.reuse, 0xf9, !P0 ;  /* 0x000000f90000780c */ /* 0x040fe40004721670 */
[----:B------:R-:W-:-:S11]  /*e250*/  ISETP.LT.OR P0, PT, R0, 0xfa, !P0 ;  /* 0x000000fa0000780c */ /* 0x000fd60004701670 */
[----:B0-----:R-:W-:Y:S05]  /*e260*/  @P1 BRA `(.L_x_283) ;  /* 0x00000000000c1947 */ /* 0x001fea0003800000 */
[----:B------:R-:W2:Y:S02]  /*e270*/  LDG.E.U8 R16, desc[UR36][R12.64+0xf8] ;  /* 0x0000f8240c107981 */ /* 0x000ea4000c1e1100 */
[----:B--2---:R-:W-:-:S05]  /*e280*/  PRMT R3, R16, 0x8880, RZ ;  /* 0x0000888010037816 */ /* 0x004fca00000000ff */
[----:B------:R-:W-:-:S07]  /*e290*/  IMAD R2, R3, R18, RZ ;  /* 0x0000001203027224 */ /* 0x000fce00078e02ff */
.L_x_283:
[----:B------:R-:W-:Y:S05]  /*e2a0*/  BSYNC B1 ;  /* 0x0000000000017941 */ /* 0x000fea0003800000 */
.L_x_282:
[----:B------:R-:W2:Y:S01]  /*e2b0*/  LDL.LU R3, [R1+0x1f8] ;  /* 0x0001f80001037983 */ /* 0x000ea20000300800 */
[----:B------:R-:W-:Y:S01]  /*e2c0*/  BSSY B1, `(.L_x_284) ;  /* 0x0000008000017945 */ /* 0x000fe20003800000 */
[----:B------:R-:W-:Y:S02]  /*e2d0*/  IMAD R21, R161, R21, R20 ;  /* 0x00000015a1157224 */ /* 0x000fe400078e0214 */
[----:B--2---:R-:W-:-:S05]  /*e2e0*/  @!P1 IMAD R3, R3, R17, R2 ;  /* 0x0000001103039224 */ /* 0x004fca00078e0202 */
[----:B------:R0:W-:Y:S01]  /*e2f0*/  @!P1 STG.E.U8 desc[UR36][R10.64+0xf8], R3 ;  /* 0x0000f8030a009986 */ /* 0x0001e2000c101124 */
[----:B------:R-:W-:Y:S05]  /*e300*/  @P0 BRA `(.L_x_285) ;  /* 0x00000000000c0947 */ /* 0x000fea0003800000 */
[----:B------:R-:W0:Y:S02]  /*e310*/  LDG.E.U8 R16, desc[UR36][R12.64+0xf9] ;  /* 0x0000f9240c107981 */ /* 0x000e24000c1e1100 */
[----:B0-----:R-:W-:-:S05]  /*e320*/  PRMT R3, R16, 0x8880, RZ ;  /* 0x0000888010037816 */ /* 0x001fca00000000ff */
[----:B------:R-:W-:-:S07]  /*e330*/  IMAD R2, R3, R18, RZ ;  /* 0x0000001203027224 */ /* 0x000fce00078e02ff */
.L_x_285:
[----:B------:R-:W-:Y:S05]  /*e340*/  BSYNC B1 ;  /* 0x0000000000017941 */ /* 0x000fea0003800000 */
.L_x_284:
[----:B0-----:R-:W2:Y:S01]  /*e350*/  LDL.LU R3, [R1+0x1fc] ;  /* 0x0001fc0001037983 */ /* 0x001ea20000300800 */
[----:B------:R-:W-:Y:S01]  /*e360*/  BSSY B1, `(.L_x_286) ;  /* 0x0000009000017945 */ /* 0x000fe20003800000 */
[----:B------:R-:W-:Y:S01]  /*e370*/  IADD3.X R15, R23, R157, R21, P3, !PT ;  /* 0x0000009d170f7210 */ /* 0x000fe20001ffe415 */
[----:B------:R-:W-:Y:S02]  /*e380*/  IMAD.IADD R158, R21, 0x1, R159 ;  /* 0x00000001159e7824 */ /* 0x000fe400078e029f */
[----:B--2---:R-:W-:-:S05]  /*e390*/  @!P0 IMAD R3, R3, R17, R2 ;  /* 0x0000001103038224 */ /* 0x004fca00078e0202 */
[----:B------:R0:W-:Y:S01]  /*e3a0*/  @!P0 STG.E.U8 desc[UR36][R10.64+0xf9], R3 ;  /* 0x0000f9030a008986 */ /* 0x0001e2000c101124 */
[----:B------:R-:W-:Y:S05]  /*e3b0*/  @P6 BRA `(.L_x_287) ;  /* 0x00000000000c6947 */ /* 0x000fea0003800000 */
[----:B------:R-:W0:Y:S02]  /*e3c0*/  LDG.E.U8 R16, desc[UR36][R14.64] ;  /* 0x000000240e107981 */ /* 0x000e24000c1e1100 */
[----:B0-----:R-:W-:-:S05]  /*e3d0*/  PRMT R3, R16, 0x8880, RZ ;  /* 0x0000888010037816 */ /* 0x001fca00000000ff */
[----:B------:R-:W-:-:S07]  /*e3e0*/  IMAD R2, R3, R18, RZ ;  /* 0x0000001203027224 */ /* 0x000fce00078e02ff */
.L_x_287:
[----:B------:R-:W-:Y:S05]  /*e3f0*/  BSYNC B1 ;  /* 0x0000000000017941 */ /* 0x000fea0003800000 */
.L_x_286:
[----:B------:R-:W-:Y:S01]  /*e400*/  ISETP.LT.OR P3, PT, R0, 0x2, !P2 ;  /* 0x000000020000780c */ /* 0x000fe20005761670 */
[----:B0-----:R-:W-:Y:S01]  /*e410*/  @!P6 IMAD R3, R24, R17, R2 ;  /* 0x000000111803e224 */ /* 0x001fe200078e0202 */
[----:B------:R-:W-:Y:S01]  /*e420*/  ISETP.GE.AND P0, PT, R19, 0x89, PT ;  /* 0x000000891300780c */ /* 0x000fe20003f06270 */
[----:B------:R-:W-:Y:S01]  /*e430*/  BSSY B1, `(.L_x_288) ;  /* 0x000000b000017945 */ /* 0x000fe20003800000 */
[----:B------:R-:W-:Y:S02]  /*e440*/  IADD3.X R155, R153, R23, R158, P5, P4 ;  /* 0x00000017999b7210 */ /* 0x000fe40002fe849e */
[----:B------:R0:W-:Y:S01]  /*e450*/  @!P6 STG.E.U8 desc[UR36][R6.64], R3 ;  /* 0x000000030600e986 */ /* 0x0001e2000c101124 */
[C---:B------:R-:W-:Y:S02]  /*e460*/  ISETP.LT.OR P4, PT, R0.reuse, 0x1, !P0 ;  /* 0x000000010000780c */ /* 0x040fe40004781670 */
[C---:B------:R-:W-:Y:S02]  /*e470*/  ISETP.LT.OR P5, PT, R0.reuse, 0x2, !P0 ;  /* 0x000000020000780c */ /* 0x040fe400047a1670 */
[----:B------:R-:W-:-:S02]  /*e480*/  ISETP.LT.OR P6, PT, R0, 0x9, !P2 ;  /* 0x000000090000780c */ /* 0x000fc400057c1670 */
[----:B------:R-:W-:Y:S01]  /*e490*/  ISETP.LT.OR P1, PT, R0, 0xa, !P2 ;  /* 0x0000000a0000780c */ /* 0x000fe20005721670 */
[----:B------:R-:W-:-:S12]  /*e4a0*/  @P3 BRA `(.L_x_289) ;  /* 0x00000000000c3947 */ /* 0x000fd80003800000 */
[----:B------:R-:W0:Y:S02]  /*e4b0*/  LDG.E.U8 R16, desc[UR36][R14.64+0x1] ;  /* 0x000001240e107981 */ /* 0x000e24000c1e1100 */
[----:B0-----:R-:W-:-:S05]  /*e4c0*/  PRMT R3, R16, 0x8880, RZ ;  /* 0x0000888010037816 */ /* 0x001fca00000000ff */
[----:B------:R-:W-:-:S07]  /*e4d0*/  IMAD R2, R3, R18, RZ ;  /* 0x0000001203027224 */ /* 0x000fce00078e02ff */
.L_x_289:
[----:B------:R-:W-:Y:S05]  /*e4e0*/  BSYNC B1 ;  /* 0x0000000000017941 */ /* 0x000fea0003800000 */
.L_x_288:
[----:B------:R-:W-:Y:S01]  /*e4f0*/  @!P3 IMAD R25, R25, R17, R2 ;  /* 0x000000111919b224 */ /* 0x000fe200078e0202 */
[----:B------:R-:W-:Y:S04]  /*e500*/  BSSY B1, `(.L_x_290) ;  /* 0x0000006000017945 */ /* 0x000fe80003800000 */
[----:B------:R1:W-:Y:S01]  /*e510*/  @!P3 STG.E.U8 desc[UR36][R6.64+0x1], R25 ;  /* 0x000001190600b986 */ /* 0x0003e2000c101124 */
[----:B------:R-:W-:Y:S05]  /*e520*/  @P4 BRA `(.L_x_291) ;  /* 0x00000000000c4947 */ /* 0x000fea0003800000 */
[----:B------:R-:W0:Y:S02]  /*e530*/  LDG.E.U8 R16, desc[UR36][R154.64] ;  /* 0x000000249a107981 */ /* 0x000e24000c1e1100 */
[----:B0-----:R-:W-:-:S05]  /*e540*/  PRMT R3, R16, 0x8880, RZ ;  /* 0x0000888010037816 */ /* 0x001fca00000000ff */
[----:B------:R-:W-:-:S07]  /*e550*/  IMAD R2, R3, R18, RZ ;  /* 0x0000001203027224 */ /* 0x000fce00078e02ff */
.L_x_291:
[----:B------:R-:W-:Y:S05]  /*e560*/  BSYNC B1 ;  /* 0x0000000000017941 */ /* 0x000fea0003800000 */
.L_x_290:
[----:B0-----:R-:W-:Y:S01]  /*e570*/  @!P4 IMAD R3, R26, R17, R2 ;  /* 0x000000111a03c224 */ /* 0x001fe200078e0202 */
[----:B------:R-:W-:Y:S04]  /*e580*/  BSSY B1, `(.L_x_292) ;  /* 0x0000006000017945 */ /* 0x000fe80003800000 */
[----:B------:R0:W-:Y:S01]  /*e590*/  @!P4 STG.E.U8 desc[UR36][R8.64], R3 ;  /* 0x000000030800c986 */ /* 0x0001e2000c101124 */
[----:B------:R-:W-:Y:S05]  /*e5a0*/  @P5 BRA `(.L_x_293) ;  /* 0x00000000000c5947 */ /* 0x000fea0003800000 */
[----:B------:R-:W0:Y:S02]  /*e5b0*/  LDG.E.U8 R16, desc[UR36][R154.64+0x1] ;  /* 0x000001249a107981 */ /* 0x000e24000c1e1100 */
[----:B0-----:R-:W-:-:S05]  /*e5c0*/  PRMT R3, R16, 0x8880, RZ ;  /* 0x0000888010037816 */ /* 0x001fca00000000ff */
[----:B------:R-:W-:-:S07]  /*e5d0*/  IMAD R2, R3, R18, RZ ;  /* 0x0000001203027224 */ /* 0x000fce00078e02ff */
.L_x_293:
[----:B------:R-:W-:Y:S05]  /*e5e0*/  BSYNC B1 ;  /* 0x0000000000017941 */ /* 0x000fea0003800000 */
.L_x_292:
[----:B------:R-:W-:Y:S01]  /*e5f0*/  @!P5 IMAD R27, R27, R17, R2 ;  /* 0x000000111b1bd224 */ /* 0x000fe200078e0202 */
[----:B------:R-:W-:Y:S04]  /*e600*/  BSSY B1, `(.L_x_294) ;  /* 0x0000006000017945 */ /* 0x000fe80003800000 */
[----:B------:R2:W-:Y:S01]  /*e610*/  @!P5 STG.E.U8 desc[UR36][R8.64+0x1], R27 ;  /* 0x0000011b0800d986 */ /* 0x0005e2000c101124 */
[----:B------:R-:W-:Y:S05]  /*e620*/  @P6 BRA `(.L_x_295) ;  /* 0x00000000000c6947 */ /* 0x000fea0003800000 */
[----:B------:R-:W0:Y:S02]  /*e630*/  LDG.E.U8 R16, desc[UR36][R14.64+0x8] ;  /* 0x000008240e107981 */ /* 0x000e24000c1e1100 */
[----:B0-----:R-:W-:-:S05]  /*e640*/  PRMT R3, R16, 0x8880, RZ ;  /* 0x0000888010037816 */ /* 0x001fca00000000ff */
[----:B------:R-:W-:-:S07]  /*e650*/  IMAD R2, R3, R18, RZ ;  /* 0x0000001203027224 */ /* 0x000fce00078e02ff */
.L_x_295:
[----:B------:R-:W-:Y:S05]  /*e660*/  BSYNC B1 ;  /* 0x0000000000017941 */ /* 0x000fea0003800000 */
.L_x_294:
[----:B0-----:R-:W-:Y:S01]  /*e670*/  @!P6 IMAD R3, R28, R17, R2 ;  /* 0x000000111c03e224 */ /* 0x001fe200078e0202 */
[----:B------:R-:W-:Y:S04]  /*e680*/  BSSY B1, `(.L_x_296) ;  /* 0x0000006000017945 */ /* 0x000fe80003800000 */
[----:B------:R0:W-:Y:S01]  /*e690*/  @!P6 STG.E.U8 desc[UR36][R6.64+0x8], R3 ;  /* 0x000008030600e986 */ /* 0x0001e2000c101124 */
[----:B------:R-:W-:Y:S05]  /*e6a0*/  @P1 BRA `(.L_x_297) ;  /* 0x00000000000c1947 */ /* 0x000fea0003800000 */
[----:B------:R-:W0:Y:S02]  /*e6b0*/  LDG.E.U8 R16, desc[UR36][R14.64+0x9] ;  /* 0x000009240e107981 */ /* 0x000e24000c1e1100 */
[----:B0-----:R-:W-:-:S05]  /*e6c0*/  PRMT R3, R16, 0x8880, RZ ;  /* 0x0000888010037816 */ /* 0x001fca00000000ff */
[----:B------:R-:W-:-:S07]  /*e6d0*/  IMAD R2, R3, R18, RZ ;  /* 0x0000001203027224 */ /* 0x000fce00078e02ff */
.L_x_297:
[----:B------:R-:W-:Y:S05]  /*e6e0*/  BSYNC B1 ;  /* 0x0000000000017941 */ /* 0x000fea0003800000 */
.L_x_296:
[C---:B------:R-:W-:Y:S01]  /*e6f0*/  ISETP.LT.OR P4, PT, R0.reuse, 0x9, !P0 ;  /* 0x000000090000780c */ /* 0x040fe20004781670 */
[----:B------:R-:W-:Y:S01]  /*e700*/  @!P1 IMAD R29, R29, R17, R2 ;  /* 0x000000111d1d9224 */ /* 0x000fe200078e0202 */
[----:B------:R-:W-:Y:S01]  /*e710*/  BSSY B1, `(.L_x_298) ;  /* 0x000000a000017945 */ /* 0x000fe20003800000 */
[C---:B------:R-:W-:Y:S02]  /*e720*/  ISETP.LT.OR P3, PT, R0.reuse, 0xa, !P0 ;  /* 0x0000000a0000780c */ /* 0x040fe40004761670 */
[C---:B------:R-:W-:Y:S01]  /*e730*/  ISETP.LT.OR P5, PT, R0.reuse, 0x11, !P2 ;  /* 0x000000110000780c */ /* 0x040fe200057a1670 */
[----:B------:R3:W-:Y:S01]  /*e740*/  @!P1 STG.E.U8 desc[UR36][R6.64+0x9], R29 ;  /* 0x0000091d06009986 */ /* 0x0007e2000c101124 */
[C---:B------:R-:W-:Y:S02]  /*e750*/  ISETP.LT.OR P6, PT, R0.reuse, 0x12, !P2 ;  /* 0x000000120000780c */ /* 0x040fe400057c1670 */
[----:B------:R-:W-:-:S04]  /*e760*/  ISETP.LT.OR P1, PT, R0, 0x11, !P0 ;  /* 0x000000110000780c */ /* 0x000fc80004721670 */
[----:B------:R-:W-:Y:S09]  /*e770*/  @P4 BRA `(.L_x_299) ;  /* 0x00000000000c4947 */ /* 0x000ff20003800000 */
[----:B------:R-:W0:Y:S02]  /*e780*/  LDG.E.U8 R16, desc[UR36][R154.64+0x8] ;  /* 0x000008249a107981 */ /* 0x000e24000c1e1100 */
[----:B0-----:R-:W-:-:S05]  /*e790*/  PRMT R3, R16, 0x8880, RZ ;  /* 0x0000888010037816 */ /* 0x001fca00000000ff */
[----:B------:R-:W-:-:S07]  /*e7a0*/  IMAD R2, R3, R18, RZ ;  /* 0x0000001203027224 */ /* 0x000fce00078e02ff */
.L_x_299:
[----:B------:R-:W-:Y:S05]  /*e7b0*/  BSYNC B1 ;  /* 0x0000000000017941 */ /* 0x000fea0003800000 */
.L_x_298:
[----:B0-----:R-:W-:Y:S01]  /*e7c0*/  @!P4 IMAD R3, R30, R17, R2 ;  /* 0x000000111e03c224 */ /* 0x001fe200078e0202 */
[----:B------:R-:W-:Y:S04]  /*e7d0*/  BSSY B1, `(.L_x_300) ;  /* 0x0000006000017945 */ /* 0x000fe80003800000 */
[----:B------:R0:W-:Y:S01]  /*e7e0*/  @!P4 STG.E.U8 desc[UR36][R8.64+0x8], R3 ;  /* 0x000008030800c986 */ /* 0x0001e2000c101124 */
[----:B------:R-:W-:Y:S05]  /*e7f0*/  @P3 BRA `(.L_x_301) ;  /* 0x00000000000c3947 */ /* 0x000fea0003800000 */
[----:B------:R-:W0:Y:S02]  /*e800*/  LDG.E.U8 R16, desc[UR36][R154.64+0x9] ;  /* 0x000009249a107981 */ /* 0x000e24000c1e1100 */
[----:B0-----:R-:W-:-:S05]  /*e810*/  PRMT R3, R16, 0x8880, RZ ;  /* 0x0000888010037816 */ /* 0x001fca00000000ff */
[----:B------:R-:W-:-:S07]  /*e820*/  IMAD R2, R3, R18, RZ ;  /* 0x0000001203027224 */ /* 0x000fce00078e02ff */
.L_x_301:
[----:B------:R-:W-:Y:S05]  /*e830*/  BSYNC B1 ;  /* 0x0000000000017941 */ /* 0x000fea0003800000 */
.L_x_300:
[----:B------:R-:W-:Y:S01]  /*e840*/  @!P3 IMAD R31, R31, R17, R2 ;  /* 0x000000111f1fb224 */ /* 0x000fe200078e0202 */
[----:B------:R-:W-:Y:S04]  /*e850*/  BSSY B1, `(.L_x_302) ;  /* 0x0000006000017945 */ /* 0x000fe80003800000 */
[----:B------:R4:W-:Y:S01]  /*e860*/  @!P3 STG.E.U8 desc[UR36][R8.64+0x9], R31 ;  /* 0x0000091f0800b986 */ /* 0x0009e2000c101124 */
[----:B------:R-:W-:Y:S05]  /*e870*/  @P5 BRA `(.L_x_303) ;  /* 0x00000000000c5947 */ /* 0x000fea0003800000 */
[----:B------:R-:W0:Y:S02]  /*e880*/  LDG.E.U8 R16, desc[UR36][R14.64+0x10] ;  /* 0x000010240e107981 */ /* 0x000e24000c1e1100 */
[----:B0-----:R-:W-:-:S05]  /*e890*/  PRMT R3, R16, 0x8880, RZ ;  /* 0x0000888010037816 */ /* 0x001fca00000000ff */
[----:B------:R-:W-:-:S07]  /*e8a0*/  IMAD R2, R3, R18, RZ ;  /* 0x0000001203027224 */ /* 0x000fce00078e02ff */
.L_x_303:
[----:B------:R-:W-:Y:S05]  /*e8b0*/  BSYNC B1 ;  /* 0x0000000000017941 */ /* 0x000fea0003800000 */
.L_x_302:
[----:B0-----:R-:W-:Y:S01]  /*e8c0*/  @!P5 IMAD R3, R32, R17, R2 ;  /* 0x000000112003d224 */ /* 0x001fe200078e0202 */
[----:B------:R-:W-:Y:S04]  /*e8d0*/  BSSY B1, `(.L_x_304) ;  /* 0x0000006000017945 */ /* 0x000fe80003800000 */
[----:B------:R0:W-:Y:S01]  /*e8e0*/  @!P5 STG.E.U8 desc[UR36][R6.64+0x10], R3 ;  /* 0x000010030600d986 */ /* 0x0001e2000c101124 */
[----:B------:R-:W-:Y:S05]  /*e8f0*/  @P6 BRA `(.L_x_305) ;  /* 0x00000000000c6947 */ /* 0x000fea0003800000 */
[----:B------:R-:W0:Y:S02]  /*e900*/  LDG.E.U8 R16, desc[UR36][R14.64+0x11] ;  /* 0x000011240e107981 */ /* 0x000e24000c1e1100 */
[----:B0-----:R-:W-:-:S05]  /*e910*/  PRMT R3, R16, 0x8880, RZ ;  /* 0x0000888010037816 */ /* 0x001fca00000000ff */
[----:B------:R-:W-:-:S07]  /*e920*/  IMAD R2, R3, R18, RZ ;  /* 0x0000001203027224 */ /* 0x000fce00078e02ff */
.L_x_305:
[----:B------:R-:W-:Y:S05]  /*e930*/  BSYNC B1 ;  /* 0x0000000000017941 */ /* 0x000fea0003800000 */
.L_x_304:
[----:B------:R-:W-:Y:S01]  /*e940*/  @!P6 IMAD R33, R33, R17, R2 ;  /* 0x000000112121e224 */ /* 0x000fe200078e0202 */
[----:B------:R-:W-:Y:S04]  /*e950*/  BSSY B1, `(.L_x_306) ;  /* 0x0000006000017945 */ /* 0x000fe80003800000 */
[----:B------:R0:W-:Y:S01]  /*e960*/  @!P6 STG.E.U8 desc[UR36][R6.64+0x11], R33 ;  /* 0x000011210600e986 */ /* 0x0001e2000c101124 */
[----:B------:R-:W-:Y:S05]  /*e970*/  @P1 BRA `(.L_x_307) ;  /* 0x00000000000c1947 */ /* 0x000fea0003800000 */
[----:B------:R-:W0:Y:S02]  /*e980*/  LDG.E.U8 R16, desc[UR36][R154.64+0x10] ;  /* 0x000010249a107981 */ /* 0x000e24000c1e1100 */
[----:B0-----:R-:W-:-:S05]  /*e990*/  PRMT R3, R16, 0x8880, RZ ;  /* 0x0000888010037816 */ /* 0x001fca00000000ff */
[----:B------:R-:W-:-:S07]  /*e9a0*/  IMAD R2, R3, R18, RZ ;  /* 0x0000001203027224 */ /* 0x000fce00078e02ff */
.L_x_307:
[----:B------:R-:W-:Y:S05]  /*e9b0*/  BSYNC B1 ;  /* 0x0000000000017941 */ /* 0x000fea0003800000 */
.L_x_306:
[----:B------:R-:W-:Y:S01]  /*e9c0*/  ISETP.LT.OR P4, PT, R0, 0x12, !P0 ;  /* 0x000000120000780c */ /* 0x000fe20004781670 */
[----:B0-----:R-:W-:Y:S01]  /*e9d0*/  @!P1 IMAD R3, R34, R17, R2 ;  /* 0x0000001122039224 */ /* 0x001fe200078e0202 */
        /* <DEDUP_REMOVED lines=10> */
.L_x_309:
[----:B------:R-:W-:Y:S05]  /*ea80*/  BSYNC B1 ;  /* 0x0000000000017941 */ /* 0x000fea0003800000 */
.L_x_308:
[----:B------:R-:W-:Y:S01]  /*ea90*/  @!P4 IMAD R35, R35, R17, R2 ;  /* 0x000000112323c224 */ /* 0x000fe200078e0202 */
[----:B------:R-:W-:Y:S04]  /*eaa0*/  BSSY B1, `(.L_x_310) ;  /* 0x0000006000017945 */ /* 0x000fe80003800000 */
[----:B------:R0:W-:Y:S01]  /*eab0*/  @!P4 STG.E.U8 desc[UR36][R8.64+0x11], R35 ;  /* 0x000011230800c986 */ /* 0x0001e2000c101124 */
[----:B------:R-:W-:Y:S05]  /*eac0*/  @P3 BRA `(.L_x_311) ;  /* 0x00000000000c3947 */ /* 0x000fea0003800000 */
[----:B------:R-:W0:Y:S02]  /*ead0*/  LDG.E.U8 R16, desc[UR36][R14.64+0x18] ;  /* 0x000018240e107981 */ /* 0x000e24000c1e1100 */
[----:B0-----:R-:W-:-:S05]  /*eae0*/  PRMT R3, R16, 0x8880, RZ ;  /* 0x0000888010037816 */ /* 0x001fca00000000ff */
[----:B------:R-:W-:-:S07]  /*eaf0*/  IMAD R2, R3, R18, RZ ;  /* 0x0000001203027224 */ /* 0x000fce00078e02ff */
.L_x_311:
[----:B------:R-:W-:Y:S05]  /*eb00*/  BSYNC B1 ;  /* 0x0000000000017941 */ /* 0x000fea0003800000 */
.L_x_310:
[----:B0-----:R-:W-:Y:S01]  /*eb10*/  @!P3 IMAD R3, R36, R17, R2 ;  /* 0x000000112403b224 */ /* 0x001fe200078e0202 */
[----:B------:R-:W-:Y:S04]  /*eb20*/  BSSY B1, `(.L_x_312) ;  /* 0x0000006000017945 */ /* 0x000fe80003800000 */
[----:B------:R0:W-:Y:S01]  /*eb30*/  @!P3 STG.E.U8 desc[UR36][R6.64+0x18], R3 ;  /* 0x000018030600b986 */ /* 0x0001e2000c101124 */
[----:B------:R-:W-:Y:S05]  /*eb40*/  @P5 BRA `(.L_x_313) ;  /* 0x00000000000c5947 */ /* 0x000fea0003800000 */
[----:B------:R-:W0:Y:S02]  /*eb50*/  LDG.E.U8 R16, desc[UR36][R14.64+0x19] ;  /* 0x000019240e107981 */ /* 0x000e24000c1e1100 */
[----:B0-----:R-:W-:-:S05]  /*eb60*/  PRMT R3, R16, 0x8880, RZ ;  /* 0x0000888010037816 */ /* 0x001fca00000000ff */
[----:B------:R-:W-:-:S07]  /*eb70*/  IMAD R2, R3, R18, RZ ;  /* 0x0000001203027224 */ /* 0x000fce00078e02ff */
.L_x_313:
[----:B------:R-:W-:Y:S05]  /*eb80*/  BSYNC B1 ;  /* 0x0000000000017941 */ /* 0x000fea0003800000 */
.L_x_312:
[----:B------:R-:W-:Y:S01]  /*eb90*/  @!P5 IMAD R37, R37, R17, R2 ;  /* 0x000000112525d224 */ /* 0x000fe200078e0202 */
[----:B------:R-:W-:Y:S04]  /*eba0*/  BSSY B1, `(.L_x_314) ;  /* 0x0000006000017945 */ /* 0x000fe80003800000 */
[----:B------:R0:W-:Y:S01]  /*ebb0*/  @!P5 STG.E.U8 desc[UR36][R6.64+0x19], R37 ;  /* 0x000019250600d986 */ /* 0x0001e2000c101124 */
[----:B------:R-:W-:Y:S05]  /*ebc0*/  @P6 BRA `(.L_x_315) ;  /* 0x00000000000c6947 */ /* 0x000fea0003800000 */
[----:B------:R-:W0:Y:S02]  /*ebd0*/  LDG.E.U8 R16, desc[UR36][R154.64+0x18] ;  /* 0x000018249a107981 */ /* 0x000e24000c1e1100 */
[----:B0-----:R-:W-:-:S05]  /*ebe0*/  PRMT R3, R16, 0x8880, RZ ;  /* 0x0000888010037816 */ /* 0x001fca00000000ff */
[----:B------:R-:W-:-:S07]  /*ebf0*/  IMAD R2, R3, R18, RZ ;  /* 0x0000001203027224 */ /* 0x000fce00078e02ff */
.L_x_315:
[----:B------:R-:W-:Y:S05]  /*ec00*/  BSYNC B1 ;  /* 0x0000000000017941 */ /* 0x000fea0003800000 */
.L_x_314:
[----:B0-----:R-:W-:Y:S01]  /*ec10*/  @!P6 IMAD R3, R38, R17, R2 ;  /* 0x000000112603e224 */ /* 0x001fe200078e0202 */
[----:B------:R-:W-:Y:S04]  /*ec20*/  BSSY B1, `(.L_x_316) ;  /* 0x0000006000017945 */ /* 0x000fe80003800000 */
[----:B------:R0:W-:Y:S01]  /*ec30*/  @!P6 STG.E.U8 desc[UR36][R8.64+0x18], R3 ;  /* 0x000018030800e986 */ /* 0x0001e2000c101124 */
[----:B------:R-:W-:Y:S05]  /*ec40*/  @P1 BRA `(.L_x_317) ;  /* 0x00000000000c1947 */ /* 0x000fea0003800000 */
[----:B------:R-:W0:Y:S02]  /*ec50*/  LDG.E.U8 R16, desc[UR36][R154.64+0x19] ;  /* 0x000019249a107981 */ /* 0x000e24000c1e1100 */
[----:B0-----:R-:W-:-:S05]  /*ec60*/  PRMT R3, R16, 0x8880, RZ ;  /* 0x0000888010037816 */ /* 0x001fca00000000ff */
[----:B------:R-:W-:-:S07]  /*ec70*/  IMAD R2, R3, R18, RZ ;  /* 0x0000001203027224 */ /* 0x000fce00078e02ff */
.L_x_317:
[----:B------:R-:W-:Y:S05]  /*ec80*/  BSYNC B1 ;  /* 0x0000000000017941 */ /* 0x000fea0003800000 */
.L_x_316:
        /* <DEDUP_REMOVED lines=12> */
.L_x_319:
[----:B------:R-:W-:Y:S05]  /*ed50*/  BSYNC B1 ;  /* 0x0000000000017941 */ /* 0x000fea0003800000 */
.L_x_318:
[----:B0-----:R-:W-:Y:S01]  /*ed60*/  @!P4 IMAD R3, R40, R17, R2 ;  /* 0x000000112803c224 */ /* 0x001fe200078e0202 */
[----:B------:R-:W-:Y:S04]  /*ed70*/  BSSY B1, `(.L_x_320) ;  /* 0x0000006000017945 */ /* 0x000fe80003800000 */
[----:B------:R0:W-:Y:S01]  /*ed80*/  @!P4 STG.E.U8 desc[UR36][R6.64+0x20], R3 ;  /* 0x000020030600c986 */ /* 0x0001e2000c101124 */
[----:B------:R-:W-:Y:S05]  /*ed90*/  @P3 BRA `(.L_x_321) ;  /* 0x00000000000c3947 */ /* 0x000fea0003800000 */
[----:B------:R-:W0:Y:S02]  /*eda0*/  LDG.E.U8 R16, desc[UR36][R14.64+0x21] ;  /* 0x000021240e107981 */ /* 0x000e24000c1e1100 */
[----:B0-----:R-:W-:-:S05]  /*edb0*/  PRMT R3, R16, 0x8880, RZ ;  /* 0x0000888010037816 */ /* 0x001fca00000000ff */
[----:B------:R-:W-:-:S07]  /*edc0*/  IMAD R2, R3, R18, RZ ;  /* 0x0000001203027224 */ /* 0x000fce00078e02ff */
.L_x_321:
[----:B------:R-:W-:Y:S05]  /*edd0*/  BSYNC B1 ;  /* 0x0000000000017941 */ /* 0x000fea0003800000 */
.L_x_320:
[----:B------:R-:W-:Y:S01]  /*ede0*/  @!P3 IMAD R41, R41, R17, R2 ;  /* 0x000000112929b224 */ /* 0x000fe200078e0202 */
[----:B------:R-:W-:Y:S04]  /*edf0*/  BSSY B1, `(.L_x_322) ;  /* 0x0000006000017945 */ /* 0x000fe80003800000 */
[----:B------:R0:W-:Y:S01]  /*ee00*/  @!P3 STG.E.U8 desc[UR36][R6.64+0x21], R41 ;  /* 0x000021290600b986 */ /* 0x0001e2000c101124 */
[----:B------:R-:W-:Y:S05]  /*ee10*/  @P5 BRA `(.L_x_323) ;  /* 0x00000000000c5947 */ /* 0x000fea0003800000 */
[----:B------:R-:W0:Y:S02]  /*ee20*/  LDG.E.U8 R16, desc[UR36][R154.64+0x20] ;  /* 0x000020249a107981 */ /* 0x000e24000c1e1100 */
[----:B0-----:R-:W-:-:S05]  /*ee30*/  PRMT R3, R16, 0x8880, RZ ;  /* 0x0000888010037816 */ /* 0x001fca00000000ff */
[----:B------:R-:W-:-:S07]  /*ee40*/  IMAD R2, R3, R18, RZ ;  /* 0x0000001203027224 */ /* 0x000fce00078e02ff */
.L_x_323:
[----:B------:R-:W-:Y:S05]  /*ee50*/  BSYNC B1 ;  /* 0x0000000000017941 */ /* 0x000fea0003800000 */
.L_x_322:
[----:B0-----:R-:W-:Y:S01]  /*ee60*/  @!P5 IMAD R3, R42, R17, R2 ;  /* 0x000000112a03d224 */ /* 0x001fe200078e0202 */
[----:B------:R-:W-:Y:S04]  /*ee70*/  BSSY B1, `(.L_x_324) ;  /* 0x0000006000017945 */ /* 0x000fe80003800000 */
[----:B------:R0:W-:Y:S01]  /*ee80*/  @!P5 STG.E.U8 desc[UR36][R8.64+0x20], R3 ;  /* 0x000020030800d986 */ /* 0x0001e2000c101124 */
[----:B------:R-:W-:Y:S05]  /*ee90*/  @P6 BRA `(.L_x_325) ;  /* 0x00000000000c6947 */ /* 0x000fea0003800000 */
[----:B------:R-:W0:Y:S02]  /*eea0*/  LDG.E.U8 R16, desc[UR36][R154.64+0x21] ;  /* 0x000021249a107981 */ /* 0x000e24000c1e1100 */
[----:B0-----:R-:W-:-:S05]  /*eeb0*/  PRMT R3, R16, 0x8880, RZ ;  /* 0x0000888010037816 */ /* 0x001fca00000000ff */
[----:B------:R-:W-:-:S07]  /*eec0*/  IMAD R2, R3, R18, RZ ;  /* 0x0000001203027224 */ /* 0x000fce00078e02ff */
.L_x_325:
[----:B------:R-:W-:Y:S05]  /*eed0*/  BSYNC B1 ;  /* 0x0000000000017941 */ /* 0x000fea0003800000 */
.L_x_324:
[----:B------:R-:W-:Y:S01]  /*eee0*/  @!P6 IMAD R43, R43, R17, R2 ;  /* 0x000000112b2be224 */ /* 0x000fe200078e0202 */
[----:B------:R-:W-:Y:S04]  /*eef0*/  BSSY B1, `(.L_x_326) ;  /* 0x0000006000017945 */ /* 0x000fe80003800000 */
[----:B------:R0:W-:Y:S01]  /*ef00*/  @!P6 STG.E.U8 desc[UR36][R8.64+0x21], R43 ;  /* 0x0000212b0800e986 */ /* 0x0001e2000c101124 */
[----:B------:R-:W-:Y:S05]  /*ef10*/  @P1 BRA `(.L_x_327) ;  /* 0x00000000000c1947 */ /* 0x000fea0003800000 */
[----:B------:R-:W0:Y:S02]  /*ef20*/  LDG.E.U8 R16, desc[UR36][R14.64+0x28] ;  /* 0x000028240e107981 */ /* 0x000e24000c1e1100 */
[----:B0-----:R-:W-:-:S05]  /*ef30*/  PRMT R3, R16, 0x8880, RZ ;  /* 0x0000888010037816 */ /* 0x001fca00000000ff */
[----:B------:R-:W-:-:S07]  /*ef40*/  IMAD R2, R3, R18, RZ ;  /* 0x0000001203027224 */ /* 0x000fce00078e02ff */
.L_x_327:
[----:B------:R-:W-:Y:S05]  /*ef50*/  BSYNC B1 ;  /* 0x0000000000017941 */ /* 0x000fea0003800000 */
.L_x_326:
        /* <DEDUP_REMOVED lines=12> */
.L_x_329:
[----:B------:R-:W-:Y:S05]  /*f020*/  BSYNC B1 ;  /* 0x0000000000017941 */ /* 0x000fea0003800000 */
.L_x_328:
[----:B------:R-:W-:Y:S01]  /*f030*/  @!P4 IMAD R45, R45, R17, R2 ;  /* 0x000000112d2dc224 */ /* 0x000fe200078e0202 */
[----:B------:R-:W-:Y:S04]  /*f040*/  BSSY B1, `(.L_x_330) ;  /* 0x0000006000017945 */ /* 0x000fe80003800000 */
[----:B------:R0:W-:Y:S01]  /*f050*/  @!P4 STG.E.U8 desc[UR36][R6.64+0x29], R45 ;  /* 0x0000292d0600c986 */ /* 0x0001e2000c101124 */
[----:B------:R-:W-:Y:S05]  /*f060*/  @P3 BRA `(.L_x_331) ;  /* 0x00000000000c3947 */ /* 0x000fea0003800000 */
[----:B------:R-:W0:Y:S02]  /*f070*/  LDG.E.U8 R16, desc[UR36][R154.64+0x28] ;  /* 0x000028249a107981 */ /* 0x000e24000c1e1100 */
[----:B0-----:R-:W-:-:S05]  /*f080*/  PRMT R3, R16, 0x8880, RZ ;  /* 0x0000888010037816 */ /* 0x001fca00000000ff */
[----:B------:R-:W-:-:S07]  /*f090*/  IMAD R2, R3, R18, RZ ;  /* 0x0000001203027224 */ /* 0x000fce00078e02ff */
.L_x_331:
[----:B------:R-:W-:Y:S05]  /*f0a0*/  BSYNC B1 ;  /* 0x0000000000017941 */ /* 0x000fea0003800000 */
.L_x_330:
[----:B0-----:R-:W-:Y:S01]  /*f0b0*/  @!P3 IMAD R3, R46, R17, R2 ;  /* 0x000000112e03b224 */ /* 0x001fe200078e0202 */
[----:B------:R-:W-:Y:S04]  /*f0c0*/  BSSY B1, `(.L_x_332) ;  /* 0x0000006000017945 */ /* 0x000fe80003800000 */
[----:B------:R0:W-:Y:S01]  /*f0d0*/  @!P3 STG.E.U8 desc[UR36][R8.64+0x28], R3 ;  /* 0x000028030800b986 */ /* 0x0001e2000c101124 */
[----:B------:R-:W-:Y:S05]  /*f0e0*/  @P5 BRA `(.L_x_333) ;  /* 0x00000000000c5947 */ /* 0x000fea0003800000 */
[----:B------:R-:W0:Y:S02]  /*f0f0*/  LDG.E.U8 R16, desc[UR36][R154.64+0x29] ;  /* 0x000029249a107981 */ /* 0x000e24000c1e1100 */
[----:B0-----:R-:W-:-:S05]  /*f100*/  PRMT R3, R16, 0x8880, RZ ;  /* 0x0000888010037816 */ /* 0x001fca00000000ff */
[----:B------:R-:W-:-:S07]  /*f110*/  IMAD R2, R3, R18, RZ ;  /* 0x0000001203027224 */ /* 0x000fce00078e02ff */
.L_x_333:
[----:B------:R-:W-:Y:S05]  /*f120*/  BSYNC B1 ;  /* 0x0000000000017941 */ /* 0x000fea0003800000 */
.L_x_332:
[----:B------:R-:W-:Y:S01]  /*f130*/  @!P5 IMAD R47, R47, R17, R2 ;  /* 0x000000112f2fd224 */ /* 0x000fe200078e0202 */
[----:B------:R-:W-:Y:S04]  /*f140*/  BSSY B1, `(.L_x_334) ;  /* 0x0000006000017945 */ /* 0x000fe80003800000 */
[----:B------:R0:W-:Y:S01]  /*f150*/  @!P5 STG.E.U8 desc[UR36][R8.64+0x29], R47 ;  /* 0x0000292f0800d986 */ /* 0x0001e2000c101124 */
[----:B------:R-:W-:Y:S05]  /*f160*/  @P6 BRA `(.L_x_335) ;  /* 0x00000000000c6947 */ /* 0x000fea0003800000 */
[----:B------:R-:W0:Y:S02]  /*f170*/  LDG.E.U8 R16, desc[UR36][R14.64+0x30] ;  /* 0x000030240e107981 */ /* 0x000e24000c1e1100 */
[----:B0-----:R-:W-:-:S05]  /*f180*/  PRMT R3, R16, 0x8880, RZ ;  /* 0x0000888010037816 */ /* 0x001fca00000000ff */
[----:B------:R-:W-:-:S07]  /*f190*/  IMAD R2, R3, R18, RZ ;  /* 0x0000001203027224 */ /* 0x000fce00078e02ff */
.L_x_335:
[----:B------:R-:W-:Y:S05]  /*f1a0*/  BSYNC B1 ;  /* 0x0000000000017941 */ /* 0x000fea0003800000 */
.L_x_334:
[----:B0-----:R-:W-:Y:S01]  /*f1b0*/  @!P6 IMAD R3, R48, R17, R2 ;  /* 0x000000113003e224 */ /* 0x001fe200078e0202 */
[----:B------:R-:W-:Y:S04]  /*f1c0*/  BSSY B1, `(.L_x_336) ;  /* 0x0000006000017945 */ /* 0x000fe80003800000 */
[----:B------:R0:W-:Y:S01]  /*f1d0*/  @!P6 STG.E.U8 desc[UR36][R6.64+0x30], R3 ;  /* 0x000030030600e986 */ /* 0x0001e2000c101124 */
[----:B------:R-:W-:Y:S05]  /*f1e0*/  @P1 BRA `(.L_x_337) ;  /* 0x00000000000c1947 */ /* 0x000fea0003800000 */
[----:B------:R-:W0:Y:S02]  /*f1f0*/  LDG.E.U8 R16, desc[UR36][R14.64+0x31] ;  /* 0x000031240e107981 */ /* 0x000e24000c1e1100 */
[----:B0-----:R-:W-:-:S05]  /*f200*/  PRMT R3, R16, 0x8880, RZ ;  /* 0x0000888010037816 */ /* 0x001fca00000000ff */
[----:B------:R-:W-:-:S07]  /*f210*/  IMAD R2, R3, R18, RZ ;  /* 0x0000001203027224 */ /* 0x000fce00078e02ff */
.L_x_337:
[----:B------:R-:W-:Y:S05]  /*f220*/  BSYNC B1 ;  /* 0x0000000000017941 */ /* 0x000fea0003800000 */
.L_x_336:
        /* <DEDUP_REMOVED lines=12> */
.L_x_339:
[----:B------:R-:W-:Y:S05]  /*f2f0*/  BSYNC B1 ;  /* 0x0000000000017941 */ /* 0x000fea0003800000 */
.L_x_338:
[----:B0-----:R-:W-:Y:S01]  /*f300*/  @!P4 IMAD R3, R50, R17, R2 ;  /* 0x000000113203c224 */ /* 0x001fe200078e0202 */
[----:B------:R-:W-:Y:S04]  /*f310*/  BSSY B1, `(.L_x_340) ;  /* 0x0000006000017945 */ /* 0x000fe80003800000 */
[----:B------:R0:W-:Y:S01]  /*f320*/  @!P4 STG.E.U8 desc[UR36][R8.64+0x30], R3 ;  /* 0x000030030800c986 */ /* 0x0001e2000c101124 */
[----:B------:R-:W-:Y:S05]  /*f330*/  @P3 BRA `(.L_x_341) ;  /* 0x00000000000c3947 */ /* 0x000fea0003800000 */
[----:B------:R-:W0:Y:S02]  /*f340*/  LDG.E.U8 R16, desc[UR36][R154.64+0x31] ;  /* 0x000031249a107981 */ /* 0x000e24000c1e1100 */
[----:B0-----:R-:W-:-:S05]  /*f350*/  PRMT R3, R16, 0x8880, RZ ;  /* 0x0000888010037816 */ /* 0x001fca00000000ff */
[----:B------:R-:W-:-:S07]  /*f360*/  IMAD R2, R3, R18, RZ ;  /* 0x0000001203027224 */ /* 0x000fce00078e02ff */
.L_x_341:
[----:B------:R-:W-:Y:S05]  /*f370*/  BSYNC B1 ;  /* 0x0000000000017941 */ /* 0x000fea0003800000 */
.L_x_340:
[----:B------:R-:W-:Y:S01]  /*f380*/  @!P3 IMAD R51, R51, R17, R2 ;  /* 0x000000113333b224 */ /* 0x000fe200078e0202 */
[----:B------:R-:W-:Y:S04]  /*f390*/  BSSY B1, `(.L_x_342) ;  /* 0x0000006000017945 */ /* 0x000fe80003800000 */
[----:B------:R0:W-:Y:S01]  /*f3a0*/  @!P3 STG.E.U8 desc[UR36][R8.64+0x31], R51 ;  /* 0x000031330800b986 */ /* 0x0001e2000c101124 */
[----:B------:R-:W-:Y:S05]  /*f3b0*/  @P5 BRA `(.L_x_343) ;  /* 0x00000000000c5947 */ /* 0x000fea0003800000 */
[----:B------:R-:W0:Y:S02]  /*f3c0*/  LDG.E.U8 R16, desc[UR36][R14.64+0x38] ;  /* 0x000038240e107981 */ /* 0x000e24000c1e1100 */
[----:B0-----:R-:W-:-:S05]  /*f3d0*/  PRMT R3, R16, 0x8880, RZ ;  /* 0x0000888010037816 */ /* 0x001fca00000000ff */
[----:B------:R-:W-:-:S07]  /*f3e0*/  IMAD R2, R3, R18, RZ ;  /* 0x0000001203027224 */ /* 0x000fce00078e02ff */
.L_x_343:
[----:B------:R-:W-:Y:S05]  /*f3f0*/  BSYNC B1 ;  /* 0x0000000000017941 */ /* 0x000fea0003800000 */
.L_x_342:
[----:B0-----:R-:W-:Y:S01]  /*f400*/  @!P5 IMAD R3, R52, R17, R2 ;  /* 0x000000113403d224 */ /* 0x001fe200078e0202 */
[----:B------:R-:W-:Y:S04]  /*f410*/  BSSY B1, `(.L_x_344) ;  /* 0x0000006000017945 */ /* 0x000fe80003800000 */
[----:B------:R0:W-:Y:S01]  /*f420*/  @!P5 STG.E.U8 desc[UR36][R6.64+0x38], R3 ;  /* 0x000038030600d986 */ /* 0x0001e2000c101124 */
[----:B------:R-:W-:Y:S05]  /*f430*/  @P6 BRA `(.L_x_345) ;  /* 0x00000000000c6947 */ /* 0x000fea0003800000 */
[----:B------:R-:W0:Y:S02]  /*f440*/  LDG.E.U8 R16, desc[UR36][R14.64+0x39] ;  /* 0x000039240e107981 */ /* 0x000e24000c1e1100 */
[----:B0-----:R-:W-:-:S05]  /*f450*/  PRMT R3, R16, 0x8880, RZ ;  /* 0x0000888010037816 */ /* 0x001fca00000000ff */
[----:B------:R-:W-:-:S07]  /*f460*/  IMAD R2, R3, R18, RZ ;  /* 0x0000001203027224 */ /* 0x000fce00078e02ff */
.L_x_345:
[----:B------:R-:W-:Y:S05]  /*f470*/  BSYNC B1 ;  /* 0x0000000000017941 */ /* 0x000fea0003800000 */
.L_x_344:
[----:B------:R-:W-:Y:S01]  /*f480*/  @!P6 IMAD R53, R53, R17, R2 ;  /* 0x000000113535e224 */ /* 0x000fe200078e0202 */
[----:B------:R-:W-:Y:S04]  /*f490*/  BSSY B1, `(.L_x_346) ;  /* 0x0000006000017945 */ /* 0x000fe80003800000 */
[----:B------:R0:W-:Y:S01]  /*f4a0*/  @!P6 STG.E.U8 desc[UR36][R6.64+0x39], R53 ;  /* 0x000039350600e986 */ /* 0x0001e2000c101124 */
[----:B------:R-:W-:Y:S05]  /*f4b0*/  @P1 BRA `(.L_x_347) ;  /* 0x00000000000c1947 */ /* 0x000fea0003800000 */
[----:B------:R-:W0:Y:S02]  /*f4c0*/  LDG.E.U8 R16, desc[UR36][R154.64+0x38] ;  /* 0x000038249a107981 */ /* 0x000e24000c1e1100 */
[----:B0-----:R-:W-:-:S05]  /*f4d0*/  PRMT R3, R16, 0x8880, RZ ;  /* 0x0000888010037816 */ /* 0x001fca00000000ff */
[----:B------:R-:W-:-:S07]  /*f4e0*/  IMAD R2, R3, R18, RZ ;  /* 0x0000001203027224 */ /* 0x000fce00078e02ff */
.L_x_347:
[----:B------:R-:W-:Y:S05]  /*f4f0*/  BSYNC B1 ;  /* 0x0000000000017941 */ /* 0x000fea0003800000 */
.L_x_346:
        /* <DEDUP_REMOVED lines=12> */
.L_x_349:
[----:B------:R-:W-:Y:S05]  /*f5c0*/  BSYNC B1 ;  /* 0x0000000000017941 */ /* 0x000fea0003800000 */
.L_x_348:
[----:B------:R-:W-:Y:S01]  /*f5d0*/  @!P4 IMAD R55, R55, R17, R2 ;  /* 0x000000113737c224 */ /* 0x000fe200078e0202 */
[----:B------:R-:W-:Y:S04]  /*f5e0*/  BSSY B1, `(.L_x_350) ;  /* 0x0000006000017945 */ /* 0x000fe80003800000 */
[----:B------:R0:W-:Y:S01]  /*f5f0*/  @!P4 STG.E.U8 desc[UR36][R8.64+0x39], R55 ;  /* 0x000039370800c986 */ /* 0x0001e2000c101124 */
[----:B------:R-:W-:Y:S05]  /*f600*/  @P3 BRA `(.L_x_351) ;  /* 0x00000000000c3947 */ /* 0x000fea0003800000 */
[----:B------:R-:W0:Y:S02]  /*f610*/  LDG.E.U8 R16, desc[UR36][R14.64+0x40] ;  /* 0x000040240e107981 */ /* 0x000e24000c1e1100 */
[----:B0-----:R-:W-:-:S05]  /*f620*/  PRMT R3, R16, 0x8880, RZ ;  /* 0x0000888010037816 */ /* 0x001fca00000000ff */
[----:B------:R-:W-:-:S07]  /*f630*/  IMAD R2, R3, R18, RZ ;  /* 0x0000001203027224 */ /* 0x000fce00078e02ff */
.L_x_351:
[----:B------:R-:W-:Y:S05]  /*f640*/  BSYNC B1 ;  /* 0x0000000000017941 */ /* 0x000fea0003800000 */
.L_x_350:
[----:B0-----:R-:W-:Y:S01]  /*f650*/  @!P3 IMAD R3, R56, R17, R2 ;  /* 0x000000113803b224 */ /* 0x001fe200078e0202 */
[----:B------:R-:W-:Y:S04]  /*f660*/  BSSY B1, `(.L_x_352) ;  /* 0x0000006000017945 */ /* 0x000fe80003800000 */
[----:B------:R0:W-:Y:S01]  /*f670*/  @!P3 STG.E.U8 desc[UR36][R6.64+0x40], R3 ;  /* 0x000040030600b986 */ /* 0x0001e2000c101124 */
[----:B------:R-:W-:Y:S05]  /*f680*/  @P5 BRA `(.L_x_353) ;  /* 0x00000000000c5947 */ /* 0x000fea0003800000 */
[----:B------:R-:W0:Y:S02]  /*f690*/  LDG.E.U8 R16, desc[UR36][R14.64+0x41] ;  /* 0x000041240e107981 */ /* 0x000e24000c1e1100 */
[----:B0-----:R-:W-:-:S05]  /*f6a0*/  PRMT R3, R16, 0x8880, RZ ;  /* 0x0000888010037816 */ /* 0x001fca00000000ff */
[----:B------:R-:W-:-:S07]  /*f6b0*/  IMAD R2, R3, R18, RZ ;  /* 0x0000001203027224 */ /* 0x000fce00078e02ff */
.L_x_353:
[----:B------:R-:W-:Y:S05]  /*f6c0*/  BSYNC B1 ;  /* 0x0000000000017941 */ /* 0x000fea0003800000 */
.L_x_352:
[----:B------:R-:W-:Y:S01]  /*f6d0*/  @!P5 IMAD R57, R57, R17, R2 ;  /* 0x000000113939d224 */ /* 0x000fe200078e0202 */
[----:B------:R-:W-:Y:S04]  /*f6e0*/  BSSY B1, `(.L_x_354) ;  /* 0x0000006000017945 */ /* 0x000fe80003800000 */
[----:B------:R0:W-:Y:S01]  /*f6f0*/  @!P5 STG.E.U8 desc[UR36][R6.64+0x41], R57 ;  /* 0x000041390600d986 */ /* 0x0001e2000c101124 */
[----:B------:R-:W-:Y:S05]  /*f700*/  @P6 BRA `(.L_x_355) ;  /* 0x00000000000c6947 */ /* 0x000fea0003800000 */
[----:B------:R-:W0:Y:S02]  /*f710*/  LDG.E.U8 R16, desc[UR36][R154.64+0x40] ;  /* 0x000040249a107981 */ /* 0x000e24000c1e1100 */
[----:B0-----:R-:W-:-:S05]  /*f720*/  PRMT R3, R16, 0x8880, RZ ;  /* 0x0000888010037816 */ /* 0x001fca00000000ff */
[----:B------:R-:W-:-:S07]  /*f730*/  IMAD R2, R3, R18, RZ ;  /* 0x0000001203027224 */ /* 0x000fce00078e02ff */
.L_x_355:
[----:B------:R-:W-:Y:S05]  /*f740*/  BSYNC B1 ;  /* 0x0000000000017941 */ /* 0x000fea0003800000 */
.L_x_354:
[----:B0-----:R-:W-:Y:S01]  /*f750*/  @!P6 IMAD R3, R58, R17, R2 ;  /* 0x000000113a03e224 */ /* 0x001fe200078e0202 */
[----:B------:R-:W-:Y:S04]  /*f760*/  BSSY B1, `(.L_x_356) ;  /* 0x0000006000017945 */ /* 0x000fe80003800000 */
[----:B------:R0:W-:Y:S01]  /*f770*/  @!P6 STG.E.U8 desc[UR36][R8.64+0x40], R3 ;  /* 0x000040030800e986 */ /* 0x0001e2000c101124 */
[----:B------:R-:W-:Y:S05]  /*f780*/  @P1 BRA `(.L_x_357) ;  /* 0x00000000000c1947 */ /* 0x000fea0003800000 */
[----:B------:R-:W0:Y:S02]  /*f790*/  LDG.E.U8 R16, desc[UR36][R154.64+0x41] ;  /* 0x000041249a107981 */ /* 0x000e24000c1e1100 */
[----:B0-----:R-:W-:-:S05]  /*f7a0*/  PRMT R3, R16, 0x8880, RZ ;  /* 0x0000888010037816 */ /* 0x001fca00000000ff */
[----:B------:R-:W-:-:S07]  /*f7b0*/  IMAD R2, R3, R18, RZ ;  /* 0x0000001203027224 */ /* 0x000fce00078e02ff */
.L_x_357:
[----:B------:R-:W-:Y:S05]  /*f7c0*/  BSYNC B1 ;  /* 0x0000000000017941 */ /* 0x000fea0003800000 */
.L_x_356:
        /* <DEDUP_REMOVED lines=12> */
.L_x_359:
[----:B------:R-:W-:Y:S05]  /*f890*/  BSYNC B1 ;  /* 0x0000000000017941 */ /* 0x000fea0003800000 */
.L_x_358:
[----:B0-----:R-:W-:Y:S01]  /*f8a0*/  @!P4 IMAD R3, R60, R17, R2 ;  /* 0x000000113c03c224 */ /* 0x001fe200078e0202 */
[----:B------:R-:W-:Y:S04]  /*f8b0*/  BSSY B1, `(.L_x_360) ;  /* 0x0000006000017945 */ /* 0x000fe80003800000 */
[----:B------:R0:W-:Y:S01]  /*f8c0*/  @!P4 STG.E.U8 desc[UR36][R6.64+0x48], R3 ;  /* 0x000048030600c986 */ /* 0x0001e2000c101124 */
[----:B------:R-:W-:Y:S05]  /*f8d0*/  @P3 BRA `(.L_x_361) ;  /* 0x00000000000c3947 */ /* 0x000fea0003800000 */
[----:B------:R-:W0:Y:S02]  /*f8e0*/  LDG.E.U8 R16, desc[UR36][R14.64+0x49] ;  /* 0x000049240e107981 */ /* 0x000e24000c1e1100 */
[----:B0-----:R-:W-:-:S05]  /*f8f0*/  PRMT R3, R16, 0x8880, RZ ;  /* 0x0000888010037816 */ /* 0x001fca00000000ff */
[----:B------:R-:W-:-:S07]  /*f900*/  IMAD R2, R3, R18, RZ ;  /* 0x0000001203027224 */ /* 0x000fce00078e02ff */
.L_x_361:
[----:B------:R-:W-:Y:S05]  /*f910*/  BSYNC B1 ;  /* 0x0000000000017941 */ /* 0x000fea0003800000 */
.L_x_360:
[----:B------:R-:W-:Y:S01]  /*f920*/  @!P3 IMAD R61, R61, R17, R2 ;  /* 0x000000113d3db224 */ /* 0x000fe200078e0202 */
[----:B------:R-:W-:Y:S04]  /*f930*/  BSSY B1, `(.L_x_362) ;  /* 0x0000006000017945 */ /* 0x000fe80003800000 */
[----:B------:R0:W-:Y:S01]  /*f940*/  @!P3 STG.E.U8 desc[UR36][R6.64+0x49], R61 ;  /* 0x0000493d0600b986 */ /* 0x0001e2000c101124 */
[----:B------:R-:W-:Y:S05]  /*f950*/  @P5 BRA `(.L_x_363) ;  /* 0x00000000000c5947 */ /* 0x000fea0003800000 */
[----:B------:R-:W0:Y:S02]  /*f960*/  LDG.E.U8 R16, desc[UR36][R154.64+0x48] ;  /* 0x000048249a107981 */ /* 0x000e24000c1e1100 */
[----:B0-----:R-:W-:-:S05]  /*f970*/  PRMT R3, R16, 0x8880, RZ ;  /* 0x0000888010037816 */ /* 0x001fca00000000ff */
[----:B------:R-:W-:-:S07]  /*f980*/  IMAD R2, R3, R18, RZ ;  /* 0x0000001203027224 */ /* 0x000fce00078e02ff */
.L_x_363:
[----:B------:R-:W-:Y:S05]  /*f990*/  BSYNC B1 ;  /* 0x0000000000017941 */ /* 0x000fea0003800000 */
.L_x_362:
[----:B0-----:R-:W-:Y:S01]  /*f9a0*/  @!P5 IMAD R3, R62, R17, R2 ;  /* 0x000000113e03d224 */ /* 0x001fe200078e0202 */
[----:B------:R-:W-:Y:S04]  /*f9b0*/  BSSY B1, `(.L_x_364) ;  /* 0x0000006000017945 */ /* 0x000fe80003800000 */
[----:B------:R0:W-:Y:S01]  /*f9c0*/  @!P5 STG.E.U8 desc[UR36][R8.64+0x48], R3 ;  /* 0x000048030800d986 */ /* 0x0001e2000c101124 */
[----:B------:R-:W-:Y:S05]  /*f9d0*/  @P6 BRA `(.L_x_365) ;  /* 0x00000000000c6947 */ /* 0x000fea0003800000 */
[----:B------:R-:W0:Y:S02]  /*f9e0*/  LDG.E.U8 R16, desc[UR36][R154.64+0x49] ;  /* 0x000049249a107981 */ /* 0x000e24000c1e1100 */
[----:B0-----:R-:W-:-:S05]  /*f9f0*/  PRMT R3, R16, 0x8880, RZ ;  /* 0x0000888010037816 */ /* 0x001fca00000000ff */
[----:B------:R-:W-:-:S07]  /*fa00*/  IMAD R2, R3, R18, RZ ;  /* 0x0000001203027224 */ /* 0x000fce00078e02ff */
.L_x_365:
[----:B------:R-:W-:Y:S05]  /*fa10*/  BSYNC B1 ;  /* 0x0000000000017941 */ /* 0x000fea0003800000 */
.L_x_364:
[----:B------:R-:W-:Y:S01]  /*fa20*/  @!P6 IMAD R63, R63, R17, R2 ;  /* 0x000000113f3fe224 */ /* 0x000fe200078e0202 */
[----:B------:R-:W-:Y:S04]  /*fa30*/  BSSY B1, `(.L_x_366) ;  /* 0x0000006000017945 */ /* 0x000fe80003800000 */
[----:B------:R0:W-:Y:S01]  /*fa40*/  @!P6 STG.E.U8 desc[UR36][R8.64+0x49], R63 ;  /* 0x0000493f0800e986 */ /* 0x0001e2000c101124 */
[----:B------:R-:W-:Y:S05]  /*fa50*/  @P1 BRA `(.L_x_367) ;  /* 0x00000000000c1947 */ /* 0x000fea0003800000 */
[----:B------:R-:W0:Y:S02]  /*fa60*/  LDG.E.U8 R16, desc[UR36][R14.64+0x50] ;  /* 0x000050240e107981 */ /* 0x000e24000c1e1100 */
[----:B0-----:R-:W-:-:S05]  /*fa70*/  PRMT R3, R16, 0x8880, RZ ;  /* 0x0000888010037816 */ /* 0x001fca00000000ff */
[----:B------:R-:W-:-:S07]  /*fa80*/  IMAD R2, R3, R18, RZ ;  /* 0x0000001203027224 */ /* 0x000fce00078e02ff */
.L_x_367:
[----:B------:R-:W-:Y:S05]  /*fa90*/  BSYNC B1 ;  /* 0x0000000000017941 */ /* 0x000fea0003800000 */
.L_x_366:
        /* <DEDUP_REMOVED lines=12> */
.L_x_369:
[----:B------:R-:W-:Y:S05]  /*fb60*/  BSYNC B1 ;  /* 0x0000000000017941 */ /* 0x000fea0003800000 */
.L_x_368:
[----:B------:R-:W-:Y:S01]  /*fb70*/  @!P4 IMAD R65, R65, R17, R2 ;  /* 0x000000114141c224 */ /* 0x000fe200078e0202 */
[----:B------:R-:W-:Y:S04]  /*fb80*/  BSSY B1, `(.L_x_370) ;  /* 0x0000006000017945 */ /* 0x000fe80003800000 */
[----:B------:R0:W-:Y:S01]  /*fb90*/  @!P4 STG.E.U8 desc[UR36][R6.64+0x51], R65 ;  /* 0x000051410600c986 */ /* 0x0001e2000c101124 */
[----:B------:R-:W-:Y:S05]  /*fba0*/  @P3 BRA `(.L_x_371) ;  /* 0x00000000000c3947 */ /* 0x000fea0003800000 */
[----:B------:R-:W0:Y:S02]  /*fbb0*/  LDG.E.U8 R16, desc[UR36][R154.64+0x50] ;  /* 0x000050249a107981 */ /* 0x000e24000c1e1100 */
[----:B0-----:R-:W-:-:S05]  /*fbc0*/  PRMT R3, R16, 0x8880, RZ ;  /* 0x0000888010037816 */ /* 0x001fca00000000ff */
[----:B------:R-:W-:-:S07]  /*fbd0*/  IMAD R2, R3, R18, RZ ;  /* 0x0000001203027224 */ /* 0x000fce00078e02ff */
.L_x_371:
[----:B------:R-:W-:Y:S05]  /*fbe0*/  BSYNC B1 ;  /* 0x0000000000017941 */ /* 0x000fea0003800000 */
.L_x_370:
[----:B0-----:R-:W-:Y:S01]  /*fbf0*/  @!P3 IMAD R3, R66, R17, R2 ;  /* 0x000000114203b224 */ /* 0x001fe200078e0202 */
[----:B------:R-:W-:Y:S04]  /*fc00*/  BSSY B1, `(.L_x_372) ;  /* 0x0000006000017945 */ /* 0x000fe80003800000 */
[----:B------:R0:W-:Y:S01]  /*fc10*/  @!P3 STG.E.U8 desc[UR36][R8.64+0x50], R3 ;  /* 0x000050030800b986 */ /* 0x0001e2000c101124 */
[----:B------:R-:W-:Y:S05]  /*fc20*/  @P5 BRA `(.L_x_373) ;  /* 0x00000000000c5947 */ /* 0x000fea0003800000 */
[----:B------:R-:W0:Y:S02]  /*fc30*/  LDG.E.U8 R16, desc[UR36][R154.64+0x51] ;  /* 0x000051249a107981 */ /* 0x000e24000c1e1100 */
[----:B0-----:R-:W-:-:S05]  /*fc40*/  PRMT R3, R16, 0x8880, RZ ;  /* 0x0000888010037816 */ /* 0x001fca00000000ff */
[----:B------:R-:W-:-:S07]  /*fc50*/  IMAD R2, R3, R18, RZ ;  /* 0x0000001203027224 */ /* 0x000fce00078e02ff */
.L_x_373:
[----:B------:R-:W-:Y:S05]  /*fc60*/  BSYNC B1 ;  /* 0x0000000000017941 */ /* 0x000fea0003800000 */
.L_x_372:
[----:B------:R-:W-:Y:S01]  /*fc70*/  @!P5 IMAD R67, R67, R17, R2 ;  /* 0x000000114343d224 */ /* 0x000fe200078e0202 */
[----:B------:R-:W-:Y:S04]  /*fc80*/  BSSY B1, `(.L_x_374) ;  /* 0x0000006000017945 */ /* 0x000fe80003800000 */
[----:B------:R0:W-:Y:S01]  /*fc90*/  @!P5 STG.E.U8 desc[UR36][R8.64+0x51], R67 ;  /* 0x000051430800d986 */ /* 0x0001e2000c101124 */
[----:B------:R-:W-:Y:S05]  /*fca0*/  @P6 BRA `(.L_x_375) ;  /* 0x00000000000c6947 */ /* 0x000fea0003800000 */
[----:B------:R-:W0:Y:S02]  /*fcb0*/  LDG.E.U8 R16, desc[UR36][R14.64+0x58] ;  /* 0x000058240e107981 */ /* 0x000e24000c1e1100 */
[----:B0-----:R-:W-:-:S05]  /*fcc0*/  PRMT R3, R16, 0x8880, RZ ;  /* 0x0000888010037816 */ /* 0x001fca00000000ff */
[----:B------:R-:W-:-:S07]  /*fcd0*/  IMAD R2, R3, R18, RZ ;  /* 0x0000001203027224 */ /* 0x000fce00078e02ff */
.L_x_375:
[----:B------:R-:W-:Y:S05]  /*fce0*/  BSYNC B1 ;  /* 0x0000000000017941 */ /* 0x000fea0003800000 */
.L_x_374:
[----:B0-----:R-:W-:Y:S01]  /*fcf0*/  @!P6 IMAD R3, R68, R17, R2 ;  /* 0x000000114403e224 */ /* 0x001fe200078e0202 */
[----:B------:R-:W-:Y:S04]  /*fd00*/  BSSY B1, `(.L_x_376) ;  /* 0x0000006000017945 */ /* 0x000fe80003800000 */
[----:B------:R0:W-:Y:S01]  /*fd10*/  @!P6 STG.E.U8 desc[UR36][R6.64+0x58], R3 ;  /* 0x000058030600e986 */ /* 0x0001e2000c101124 */
[----:B------:R-:W-:Y:S05]  /*fd20*/  @P1 BRA `(.L_x_377) ;  /* 0x00000000000c1947 */ /* 0x000fea0003800000 */
[----:B------:R-:W0:Y:S02]  /*fd30*/  LDG.E.U8 R16, desc[UR36][R14.64+0x59] ;  /* 0x000059240e107981 */ /* 0x000e24000c1e1100 */
[----:B0-----:R-:W-:-:S05]  /*fd40*/  PRMT R3, R16, 0x8880, RZ ;  /* 0x0000888010037816 */ /* 0x001fca00000000ff */
[----:B------:R-:W-:-:S07]  /*fd50*/  IMAD R2, R3, R18, RZ ;  /* 0x0000001203027224 */ /* 0x000fce00078e02ff */
.L_x_377:
[----:B------:R-:W-:Y:S05]  /*fd60*/  BSYNC B1 ;  /* 0x0000000000017941 */ /* 0x000fea0003800000 */
.L_x_376:
        /* <DEDUP_REMOVED lines=12> */
.L_x_379:
[----:B------:R-:W-:Y:S05]  /*fe30*/  BSYNC B1 ;  /* 0x0000000000017941 */ /* 0x000fea0003800000 */
.L_x_378:
[----:B0-----:R-:W-:Y:S01]  /*fe40*/  @!P4 IMAD R3, R70, R17, R2 ;  /* 0x000000114603c224 */ /* 0x001fe200078e0202 */
[----:B------:R-:W-:Y:S04]  /*fe50*/  BSSY B1, `(.L_x_380) ;  /* 0x0000006000017945 */ /* 0x000fe80003800000 */
[----:B------:R0:W-:Y:S01]  /*fe60*/  @!P4 STG.E.U8 desc[UR36][R8.64+0x58], R3 ;  /* 0x000058030800c986 */ /* 0x0001e2000c101124 */
[----:B------:R-:W-:Y:S05]  /*fe70*/  @P3 BRA `(.L_x_381) ;  /* 0x00000000000c3947 */ /* 0x000fea0003800000 */
[----:B------:R-:W0:Y:S02]  /*fe80*/  LDG.E.U8 R16, desc[UR36][R154.64+0x59] ;  /* 0x000059249a107981 */ /* 0x000e24000c1e1100 */
[----:B0-----:R-:W-:-:S05]  /*fe90*/  PRMT R3, R16, 0x8880, RZ ;  /* 0x0000888010037816 */ /* 0x001fca00000000ff */
[----:B------:R-:W-:-:S07]  /*fea0*/  IMAD R2, R3, R18, RZ ;  /* 0x0000001203027224 */ /* 0x000fce00078e02ff */
.L_x_381:
[----:B------:R-:W-:Y:S05]  /*feb0*/  BSYNC B1 ;  /* 0x0000000000017941 */ /* 0x000fea0003800000 */
.L_x_380:
[----:B------:R-:W-:Y:S01]  /*fec0*/  @!P3 IMAD R71, R71, R17, R2 ;  /* 0x000000114747b224 */ /* 0x000fe200078e0202 */
[----:B------:R-:W-:Y:S04]  /*fed0*/  BSSY B1, `(.L_x_382) ;  /* 0x0000006000017945 */ /* 0x000fe80003800000 */
[----:B------:R0:W-:Y:S01]  /*fee0*/  @!P3 STG.E.U8 desc[UR36][R8.64+0x59], R71 ;  /* 0x000059470800b986 */ /* 0x0001e2000c101124 */
[----:B------:R-:W-:Y:S05]  /*fef0*/  @P5 BRA `(.L_x_383) ;  /* 0x00000000000c5947 */ /* 0x000fea0003800000 */
[----:B------:R-:W0:Y:S02]  /*ff00*/  LDG.E.U8 R16, desc[UR36][R14.64+0x60] ;  /* 0x000060240e107981 */ /* 0x000e24000c1e1100 */
[----:B0-----:R-:W-:-:S05]  /*ff10*/  PRMT R3, R16, 0x8880, RZ ;  /* 0x0000888010037816 */ /* 0x001fca00000000ff */
[----:B------:R-:W-:-:S07]  /*ff20*/  IMAD R2, R3, R18, RZ ;  /* 0x0000001203027224 */ /* 0x000fce00078e02ff */
.L_x_383:
[----:B------:R-:W-:Y:S05]  /*ff30*/  BSYNC B1 ;  /* 0x0000000000017941 */ /* 0x000fea0003800000 */
.L_x_382:
[----:B0-----:R-:W-:Y:S01]  /*ff40*/  @!P5 IMAD R3, R72, R17, R2 ;  /* 0x000000114803d224 */ /* 0x001fe200078e0202 */
[----:B------:R-:W-:Y:S04]  /*ff50*/  BSSY B1, `(.L_x_384) ;  /* 0x0000006000017945 */ /* 0x000fe80003800000 */
[----:B------:R0:W-:Y:S01]  /*ff60*/  @!P5 STG.E.U8 desc[UR36][R6.64+0x60], R3 ;  /* 0x000060030600d986 */ /* 0x0001e2000c101124 */
[----:B------:R-:W-:Y:S05]  /*ff70*/  @P6 BRA `(.L_x_385) ;  /* 0x00000000000c6947 */ /* 0x000fea0003800000 */
[----:B------:R-:W0:Y:S02]  /*ff80*/  LDG.E.U8 R16, desc[UR36][R14.64+0x61] ;  /* 0x000061240e107981 */ /* 0x000e24000c1e1100 */
[----:B0-----:R-:W-:-:S05]  /*ff90*/  PRMT R3, R16, 0x8880, RZ ;  /* 0x0000888010037816 */ /* 0x001fca00000000ff */
[----:B------:R-:W-:-:S07]  /*ffa0*/  IMAD R2, R3, R18, RZ ;  /* 0x0000001203027224 */ /* 0x000fce00078e02ff */
.L_x_385:
[----:B------:R-:W-:Y:S05]  /*ffb0*/  BSYNC B1 ;  /* 0x0000000000017941 */ /* 0x000fea0003800000 */
.L_x_384:
[----:B------:R-:W-:Y:S01]  /*ffc0*/  @!P6 IMAD R73, R73, R17, R2 ;  /* 0x000000114949e224 */ /* 0x000fe200078e0202 */
[----:B------:R-:W-:Y:S04]  /*ffd0*/  BSSY B1, `(.L_x_386) ;  /* 0x0000006000017945 */ /* 0x000fe80003800000 */
[----:B------:R0:W-:Y:S01]  /*ffe0*/  @!P6 STG.E.U8 desc[UR36][R6.64+0x61], R73 ;  /* 0x000061490600e986 */ /* 0x0001e2000c101124 */
[----:B------:R-:W-:Y:S05]  /*fff0*/  @P1 BRA `(.L_x_387) ;  /* 0x00000000000c1947 */ /* 0x000fea0003800000 */
[----:B------:R-:W0:Y:S02]  /*10000*/  LDG.E.U8 R16, desc[UR36][R154.64+0x60] ;  /* 0x000060249a107981 */ /* 0x000e24000c1e1100 */
[----:B0-----:R-:W-:-:S05]  /*10010*/  PRMT R3, R16, 0x8880, RZ ;  /* 0x0000888010037816 */ /* 0x001fca00000000ff */
[----:B------:R-:W-:-:S07]  /*10020*/  IMAD R2, R3, R18, RZ ;  /* 0x0000001203027224 */ /* 0x000fce00078e02ff */
.L_x_387:
[----:B------:R-:W-:Y:S05]  /*10030*/  BSYNC B1 ;  /* 0x0000000000017941 */ /* 0x000fea0003800000 */
.L_x_386:
        /* <DEDUP_REMOVED lines=12> */
.L_x_389:
[----:B------:R-:W-:Y:S05]  /*10100*/  BSYNC B1 ;  /* 0x0000000000017941 */ /* 0x000fea0003800000 */
.L_x_388:
[----:B------:R-:W-:Y:S01]  /*10110*/  @!P4 IMAD R75, R75, R17, R2 ;  /* 0x000000114b4bc224 */ /* 0x000fe200078e0202 */
[----:B------:R-:W-:Y:S04]  /*10120*/  BSSY B1, `(.L_x_390) ;  /* 0x0000006000017945 */ /* 0x000fe80003800000 */
[----:B------:R0:W-:Y:S01]  /*10130*/  @!P4 STG.E.U8 desc[UR36][R8.64+0x61], R75 ;  /* 0x0000614b0800c986 */ /* 0x0001e2000c101124 */
[----:B------:R-:W-:Y:S05]  /*10140*/  @P3 BRA `(.L_x_391) ;  /* 0x00000000000c3947 */ /* 0x000fea0003800000 */
[----:B------:R-:W0:Y:S02]  /*10150*/  LDG.E.U8 R16, desc[UR36][R14.64+0x68] ;  /* 0x000068240e107981 */ /* 0x000e24000c1e1100 */
[----:B0-----:R-:W-:-:S05]  /*10160*/  PRMT R3, R16, 0x8880, RZ ;  /* 0x0000888010037816 */ /* 0x001fca00000000ff */
[----:B------:R-:W-:-:S07]  /*10170*/  IMAD R2, R3, R18, RZ ;  /* 0x0000001203027224 */ /* 0x000fce00078e02ff */
.L_x_391:
[----:B------:R-:W-:Y:S05]  /*10180*/  BSYNC B1 ;  /* 0x0000000000017941 */ /* 0x000fea0003800000 */
.L_x_390:
[----:B0-----:R-:W-:Y:S01]  /*10190*/  @!P3 IMAD R3, R76, R17, R2 ;  /* 0x000000114c03b224 */ /* 0x001fe200078e0202 */
[----:B------:R-:W-:Y:S04]  /*101a0*/  BSSY B1, `(.L_x_392) ;  /* 0x0000006000017945 */ /* 0x000fe80003800000 */
[----:B------:R0:W-:Y:S01]  /*101b0*/  @!P3 STG.E.U8 desc[UR36][R6.64+0x68], R3 ;  /* 0x000068030600b986 */ /* 0x0001e2000c101124 */
[----:B------:R-:W-:Y:S05]  /*101c0*/  @P5 BRA `(.L_x_393) ;  /* 0x00000000000c5947 */ /* 0x000fea0003800000 */
[----:B------:R-:W0:Y:S02]  /*101d0*/  LDG.E.U8 R16, desc[UR36][R14.64+0x69] ;  /* 0x000069240e107981 */ /* 0x000e24000c1e1100 */
[----:B0-----:R-:W-:-:S05]  /*101e0*/  PRMT R3, R16, 0x8880, RZ ;  /* 0x0000888010037816 */ /* 0x001fca00000000ff */
[----:B------:R-:W-:-:S07]  /*101f0*/  IMAD R2, R3, R18, RZ ;  /* 0x0000001203027224 */ /* 0x000fce00078e02ff */
.L_x_393:
[----:B------:R-:W-:Y:S05]  /*10200*/  BSYNC B1 ;  /* 0x0000000000017941 */ /* 0x000fea0003800000 */
.L_x_392:
[----:B------:R-:W-:Y:S01]  /*10210*/  @!P5 IMAD R77, R77, R17, R2 ;  /* 0x000000114d4dd224 */ /* 0x000fe200078e0202 */
[----:B------:R-:W-:Y:S04]  /*10220*/  BSSY B1, `(.L_x_394) ;  /* 0x0000006000017945 */ /* 0x000fe80003800000 */
[----:B------:R0:W-:Y:S01]  /*10230*/  @!P5 STG.E.U8 desc[UR36][R6.64+0x69], R77 ;  /* 0x0000694d0600d986 */ /* 0x0001e2000c101124 */
[----:B------:R-:W-:Y:S05]  /*10240*/  @P6 BRA `(.L_x_395) ;  /* 0x00000000000c6947 */ /* 0x000fea0003800000 */
[----:B------:R-:W0:Y:S02]  /*10250*/  LDG.E.U8 R16, desc[UR36][R154.64+0x68] ;  /* 0x000068249a107981 */ /* 0x000e24000c1e1100 */
[----:B0-----:R-:W-:-:S05]  /*10260*/  PRMT R3, R16, 0x8880, RZ ;  /* 0x0000888010037816 */ /* 0x001fca00000000ff */
[----:B------:R-:W-:-:S07]  /*10270*/  IMAD R2, R3, R18, RZ ;  /* 0x0000001203027224 */ /* 0x000fce00078e02ff */
.L_x_395:
[----:B------:R-:W-:Y:S05]  /*10280*/  BSYNC B1 ;  /* 0x0000000000017941 */ /* 0x000fea0003800000 */
.L_x_394:
[----:B0-----:R-:W-:Y:S01]  /*10290*/  @!P6 IMAD R3, R78, R17, R2 ;  /* 0x000000114e03e224 */ /* 0x001fe200078e0202 */
[----:B------:R-:W-:Y:S04]  /*102a0*/  BSSY B1, `(.L_x_396) ;  /* 0x0000006000017945 */ /* 0x000fe80003800000 */
[----:B------:R0:W-:Y:S01]  /*102b0*/  @!P6 STG.E.U8 desc[UR36][R8.64+0x68], R3 ;  /* 0x000068030800e986 */ /* 0x0001e2000c101124 */
[----:B------:R-:W-:Y:S05]  /*102c0*/  @P1 BRA `(.L_x_397) ;  /* 0x00000000000c1947 */ /* 0x000fea0003800000 */
[----:B------:R-:W0:Y:S02]  /*102d0*/  LDG.E.U8 R16, desc[UR36][R154.64+0x69] ;  /* 0x000069249a107981 */ /* 0x000e24000c1e1100 */
[----:B0-----:R-:W-:-:S05]  /*102e0*/  PRMT R3, R16, 0x8880, RZ ;  /* 0x0000888010037816 */ /* 0x001fca00000000ff */
[----:B------:R-:W-:-:S07]  /*102f0*/  IMAD R2, R3, R18, RZ ;  /* 0x0000001203027224 */ /* 0x000fce00078e02ff */
.L_x_397:
[----:B------:R-:W-:Y:S05]  /*10300*/  BSYNC B1 ;  /* 0x0000000000017941 */ /* 0x000fea0003800000 */
.L_x_396:
        /* <DEDUP_REMOVED lines=12> */
.L_x_399:
[----:B------:R-:W-:Y:S05]  /*103d0*/  BSYNC B1 ;  /* 0x0000000000017941 */ /* 0x000fea0003800000 */
.L_x_398:
[----:B0-----:R-:W-:Y:S01]  /*103e0*/  @!P4 IMAD R3, R80, R17, R2 ;  /* 0x000000115003c224 */ /* 0x001fe200078e0202 */
[----:B------:R-:W-:Y:S04]  /*103f0*/  BSSY B1, `(.L_x_400) ;  /* 0x0000006000017945 */ /* 0x000fe80003800000 */
[----:B------:R0:W-:Y:S01]  /*10400*/  @!P4 STG.E.U8 desc[UR36][R6.64+0x70], R3 ;  /* 0x000070030600c986 */ /* 0x0001e2000c101124 */
[----:B------:R-:W-:Y:S05]  /*10410*/  @P3 BRA `(.L_x_401) ;  /* 0x00000000000c3947 */ /* 0x000fea0003800000 */
[----:B------:R-:W0:Y:S02]  /*10420*/  LDG.E.U8 R16, desc[UR36][R14.64+0x71] ;  /* 0x000071240e107981 */ /* 0x000e24000c1e1100 */
[----:B0-----:R-:W-:-:S05]  /*10430*/  PRMT R3, R16, 0x8880, RZ ;  /* 0x0000888010037816 */ /* 0x001fca00000000ff */
[----:B------:R-:W-:-:S07]  /*10440*/  IMAD R2, R3, R18, RZ ;  /* 0x0000001203027224 */ /* 0x000fce00078e02ff */
.L_x_401:
[----:B------:R-:W-:Y:S05]  /*10450*/  BSYNC B1 ;  /* 0x0000000000017941 */ /* 0x000fea0003800000 */
.L_x_400:
[----:B------:R-:W-:Y:S01]  /*10460*/  @!P3 IMAD R81, R81, R17, R2 ;  /* 0x000000115151b224 */ /* 0x000fe200078e0202 */
[----:B------:R-:W-:Y:S04]  /*10470*/  BSSY B1, `(.L_x_402) ;  /* 0x0000006000017945 */ /* 0x000fe80003800000 */
[----:B------:R0:W-:Y:S01]  /*10480*/  @!P3 STG.E.U8 desc[UR36][R6.64+0x71], R81 ;  /* 0x000071510600b986 */ /* 0x0001e2000c101124 */
[----:B------:R-:W-:Y:S05]  /*10490*/  @P5 BRA `(.L_x_403) ;  /* 0x00000000000c5947 */ /* 0x000fea0003800000 */
[----:B------:R-:W0:Y:S02]  /*104a0*/  LDG.E.U8 R16, desc[UR36][R154.64+0x70] ;  /* 0x000070249a107981 */ /* 0x000e24000c1e1100 */
[----:B0-----:R-:W-:-:S05]  /*104b0*/  PRMT R3, R16, 0x8880, RZ ;  /* 0x0000888010037816 */ /* 0x001fca00000000ff */
[----:B------:R-:W-:-:S07]  /*104c0*/  IMAD R2, R3, R18, RZ ;  /* 0x0000001203027224 */ /* 0x000fce00078e02ff */
.L_x_403:
[----:B------:R-:W-:Y:S05]  /*104d0*/  BSYNC B1 ;  /* 0x0000000000017941 */ /* 0x000fea0003800000 */
.L_x_402:
[----:B0-----:R-:W-:Y:S01]  /*104e0*/  @!P5 IMAD R3, R82, R17, R2 ;  /* 0x000000115203d224 */ /* 0x001fe200078e0202 */
[----:B------:R-:W-:Y:S04]  /*104f0*/  BSSY B1, `(.L_x_404) ;  /* 0x0000006000017945 */ /* 0x000fe80003800000 */
[----:B------:R0:W-:Y:S01]  /*10500*/  @!P5 STG.E.U8 desc[UR36][R8.64+0x70], R3 ;  /* 0x000070030800d986 */ /* 0x0001e2000c101124 */
[----:B------:R-:W-:Y:S05]  /*10510*/  @P6 BRA `(.L_x_405) ;  /* 0x00000000000c6947 */ /* 0x000fea0003800000 */
[----:B------:R-:W0:Y:S02]  /*10520*/  LDG.E.U8 R16, desc[UR36][R154.64+0x71] ;  /* 0x000071249a107981 */ /* 0x000e24000c1e1100 */
[----:B0-----:R-:W-:-:S05]  /*10530*/  PRMT R3, R16, 0x8880, RZ ;  /* 0x0000888010037816 */ /* 0x001fca00000000ff */
[----:B------:R-:W-:-:S07]  /*10540*/  IMAD R2, R3, R18, RZ ;  /* 0x0000001203027224 */ /* 0x000fce00078e02ff */
.L_x_405:
[----:B------:R-:W-:Y:S05]  /*10550*/  BSYNC B1 ;  /* 0x0000000000017941 */ /* 0x000fea0003800000 */
.L_x_404:
[----:B------:R-:W-:Y:S01]  /*10560*/  @!P6 IMAD R83, R83, R17, R2 ;  /* 0x000000115353e224 */ /* 0x000fe200078e0202 */
[----:B------:R-:W-:Y:S04]  /*10570*/  BSSY B1, `(.L_x_406) ;  /* 0x0000006000017945 */ /* 0x000fe80003800000 */
[----:B------:R0:W-:Y:S01]  /*10580*/  @!P6 STG.E.U8 desc[UR36][R8.64+0x71], R83 ;  /* 0x000071530800e986 */ /* 0x0001e2000c101124 */
[----:B------:R-:W-:Y:S05]  /*10590*/  @P1 BRA `(.L_x_407) ;  /* 0x00000000000c1947 */ /* 0x000fea0003800000 */
[----:B------:R-:W0:Y:S02]  /*105a0*/  LDG.E.U8 R16, desc[UR36][R14.64+0x78] ;  /* 0x000078240e107981 */ /* 0x000e24000c1e1100 */
[----:B0-----:R-:W-:-:S05]  /*105b0*/  PRMT R3, R16, 0x8880, RZ ;  /* 0x0000888010037816 */ /* 0x001fca00000000ff */
[----:B------:R-:W-:-:S07]  /*105c0*/  IMAD R2, R3, R18, RZ ;  /* 0x0000001203027224 */ /* 0x000fce00078e02ff */
.L_x_407:
[----:B------:R-:W-:Y:S05]  /*105d0*/  BSYNC B1 ;  /* 0x0000000000017941 */ /* 0x000fea0003800000 */
.L_x_406:
        /* <DEDUP_REMOVED lines=12> */
.L_x_409:
[----:B------:R-:W-:Y:S05]  /*106a0*/  BSYNC B1 ;  /* 0x0000000000017941 */ /* 0x000fea0003800000 */
.L_x_408:
[----:B------:R-:W-:Y:S01]  /*106b0*/  @!P4 IMAD R85, R85, R17, R2 ;  /* 0x000000115555c224 */ /* 0x000fe200078e0202 */
[----:B------:R-:W-:Y:S04]  /*106c0*/  BSSY B1, `(.L_x_410) ;  /* 0x0000006000017945 */ /* 0x000fe80003800000 */
[----:B------:R0:W-:Y:S01]  /*106d0*/  @!P4 STG.E.U8 desc[UR36][R6.64+0x79], R85 ;  /* 0x000079550600c986 */ /* 0x0001e2000c101124 */
[----:B------:R-:W-:Y:S05]  /*106e0*/  @P3 BRA `(.L_x_411) ;  /* 0x00000000000c3947 */ /* 0x000fea0003800000 */
[----:B------:R-:W0:Y:S02]  /*106f0*/  LDG.E.U8 R16, desc[UR36][R154.64+0x78] ;  /* 0x000078249a107981 */ /* 0x000e24000c1e1100 */
[----:B0-----:R-:W-:-:S05]  /*10700*/  PRMT R3, R16, 0x8880, RZ ;  /* 0x0000888010037816 */ /* 0x001fca00000000ff */
[----:B------:R-:W-:-:S07]  /*10710*/  IMAD R2, R3, R18, RZ ;  /* 0x0000001203027224 */ /* 0x000fce00078e02ff */
.L_x_411:
[----:B------:R-:W-:Y:S05]  /*10720*/  BSYNC B1 ;  /* 0x0000000000017941 */ /* 0x000fea0003800000 */
.L_x_410:
[----:B0-----:R-:W-:Y:S01]  /*10730*/  @!P3 IMAD R3, R86, R17, R2 ;  /* 0x000000115603b224 */ /* 0x001fe200078e0202 */
[----:B------:R-:W-:Y:S04]  /*10740*/  BSSY B1, `(.L_x_412) ;  /* 0x0000006000017945 */ /* 0x000fe80003800000 */
[----:B------:R0:W-:Y:S01]  /*10750*/  @!P3 STG.E.U8 desc[UR36][R8.64+0x78], R3 ;  /* 0x000078030800b986 */ /* 0x0001e2000c101124 */
[----:B------:R-:W-:Y:S05]  /*10760*/  @P5 BRA `(.L_x_413) ;  /* 0x00000000000c5947 */ /* 0x000fea0003800000 */
[----:B------:R-:W0:Y:S02]  /*10770*/  LDG.E.U8 R16, desc[UR36][R154.64+0x79] ;  /* 0x000079249a107981 */ /* 0x000e24000c1e1100 */
[----:B0-----:R-:W-:-:S05]  /*10780*/  PRMT R3, R16, 0x8880, RZ ;  /* 0x0000888010037816 */ /* 0x001fca00000000ff */
[----:B------:R-:W-:-:S07]  /*10790*/  IMAD R2, R3, R18, RZ ;  /* 0x0000001203027224 */ /* 0x000fce00078e02ff */
.L_x_413:
[----:B------:R-:W-:Y:S05]  /*107a0*/  BSYNC B1 ;  /* 0x0000000000017941 */ /* 0x000fea0003800000 */
.L_x_412:
[----:B------:R-:W-:Y:S01]  /*107b0*/  @!P5 IMAD R87, R87, R17, R2 ;  /* 0x000000115757d224 */ /* 0x000fe200078e0202 */
[----:B------:R-:W-:Y:S04]  /*107c0*/  BSSY B1, `(.L_x_414) ;  /* 0x0000006000017945 */ /* 0x000fe80003800000 */
[----:B------:R0:W-:Y:S01]  /*107d0*/  @!P5 STG.E.U8 desc[UR36][R8.64+0x79], R87 ;  /* 0x000079570800d986 */ /* 0x0001e2000c101124 */
[----:B------:R-:W-:Y:S05]  /*107e0*/  @P6 BRA `(.L_x_415) ;  /* 0x00000000000c6947 */ /* 0x000fea0003800000 */
[----:B------:R-:W0:Y:S02]  /*107f0*/  LDG.E.U8 R16, desc[UR36][R14.64+0x80] ;  /* 0x000080240e107981 */ /* 0x000e24000c1e1100 */
[----:B0-----:R-:W-:-:S05]  /*10800*/  PRMT R3, R16, 0x8880, RZ ;  /* 0x0000888010037816 */ /* 0x001fca00000000ff */
[----:B------:R-:W-:-:S07]  /*10810*/  IMAD R2, R3, R18, RZ ;  /* 0x0000001203027224 */ /* 0x000fce00078e02ff */
.L_x_415:
[----:B------:R-:W-:Y:S05]  /*10820*/  BSYNC B1 ;  /* 0x0000000000017941 */ /* 0x000fea0003800000 */
.L_x_414:
[----:B0-----:R-:W-:Y:S01]  /*10830*/  @!P6 IMAD R3, R88, R17, R2 ;  /* 0x000000115803e224 */ /* 0x001fe200078e0202 */
[----:B------:R-:W-:Y:S04]  /*10840*/  BSSY B1, `(.L_x_416) ;  /* 0x0000006000017945 */ /* 0x000fe80003800000 */
[----:B------:R0:W-:Y:S01]  /*10850*/  @!P6 STG.E.U8 desc[UR36][R6.64+0x80], R3 ;  /* 0x000080030600e986 */ /* 0x0001e2000c101124 */
[----:B------:R-:W-:Y:S05]  /*10860*/  @P1 BRA `(.L_x_417) ;  /* 0x00000000000c1947 */ /* 0x000fea0003800000 */
[----:B------:R-:W0:Y:S02]  /*10870*/  LDG.E.U8 R16, desc[UR36][R14.64+0x81] ;  /* 0x000081240e107981 */ /* 0x000e24000c1e1100 */
[----:B0-----:R-:W-:-:S05]  /*10880*/  PRMT R3, R16, 0x8880, RZ ;  /* 0x0000888010037816 */ /* 0x001fca00000000ff */
[----:B------:R-:W-:-:S07]  /*10890*/  IMAD R2, R3, R18, RZ ;  /* 0x0000001203027224 */ /* 0x000fce00078e02ff */
.L_x_417:
[----:B------:R-:W-:Y:S05]  /*108a0*/  BSYNC B1 ;  /* 0x0000000000017941 */ /* 0x000fea0003800000 */
.L_x_416:
        /* <DEDUP_REMOVED lines=12> */
.L_x_419:
[----:B------:R-:W-:Y:S05]  /*10970*/  BSYNC B1 ;  /* 0x0000000000017941 */ /* 0x000fea0003800000 */
.L_x_418:
[----:B0-----:R-:W-:Y:S01]  /*10980*/  @!P4 IMAD R3, R90, R17, R2 ;  /* 0x000000115a03c224 */ /* 0x001fe200078e0202 */
[----:B------:R-:W-:Y:S04]  /*10990*/  BSSY B1, `(.L_x_420) ;  /* 0x0000006000017945 */ /* 0x000fe80003800000 */
[----:B------:R0:W-:Y:S01]  /*109a0*/  @!P4 STG.E.U8 desc[UR36][R8.64+0x80], R3 ;  /* 0x000080030800c986 */ /* 0x0001e2000c101124 */
[----:B------:R-:W-:Y:S05]  /*109b0*/  @P3 BRA `(.L_x_421) ;  /* 0x00000000000c3947 */ /* 0x000fea0003800000 */
[----:B------:R-:W0:Y:S02]  /*109c0*/  LDG.E.U8 R16, desc[UR36][R154.64+0x81] ;  /* 0x000081249a107981 */ /* 0x000e24000c1e1100 */
[----:B0-----:R-:W-:-:S05]  /*109d0*/  PRMT R3, R16, 0x8880, RZ ;  /* 0x0000888010037816 */ /* 0x001fca00000000ff */
[----:B------:R-:W-:-:S07]  /*109e0*/  IMAD R2, R3, R18, RZ ;  /* 0x0000001203027224 */ /* 0x000fce00078e02ff */
.L_x_421:
[----:B------:R-:W-:Y:S05]  /*109f0*/  BSYNC B1 ;  /* 0x0000000000017941 */ /* 0x000fea0003800000 */
.L_x_420:
[----:B------:R-:W-:Y:S01]  /*10a00*/  @!P3 IMAD R91, R91, R17, R2 ;  /* 0x000000115b5bb224 */ /* 0x000fe200078e0202 */
[----:B------:R-:W-:Y:S04]  /*10a10*/  BSSY B1, `(.L_x_422) ;  /* 0x0000006000017945 */ /* 0x000fe80003800000 */
[----:B------:R0:W-:Y:S01]  /*10a20*/  @!P3 STG.E.U8 desc[UR36][R8.64+0x81], R91 ;  /* 0x0000815b0800b986 */ /* 0x0001e2000c101124 */
[----:B------:R-:W-:Y:S05]  /*10a30*/  @P5 BRA `(.L_x_423) ;  /* 0x00000000000c5947 */ /* 0x000fea0003800000 */
[----:B------:R-:W0:Y:S02]  /*10a40*/  LDG.E.U8 R16, desc[UR36][R14.64+0x88] ;  /* 0x000088240e107981 */ /* 0x000e24000c1e1100 */
[----:B0-----:R-:W-:-:S05]  /*10a50*/  PRMT R3, R16, 0x8880, RZ ;  /* 0x0000888010037816 */ /* 0x001fca00000000ff */
[----:B------:R-:W-:-:S07]  /*10a60*/  IMAD R2, R3, R18, RZ ;  /* 0x0000001203027224 */ /* 0x000fce00078e02ff */
.L_x_423:
[----:B------:R-:W-:Y:S05]  /*10a70*/  BSYNC B1 ;  /* 0x0000000000017941 */ /* 0x000fea0003800000 */
.L_x_422:
[----:B0-----:R-:W-:Y:S01]  /*10a80*/  @!P5 IMAD R3, R92, R17, R2 ;  /* 0x000000115c03d224 */ /* 0x001fe200078e0202 */
[----:B------:R-:W-:Y:S04]  /*10a90*/  BSSY B1, `(.L_x_424) ;  /* 0x0000006000017945 */ /* 0x000fe80003800000 */
[----:B------:R0:W-:Y:S01]  /*10aa0*/  @!P5 STG.E.U8 desc[UR36][R6.64+0x88], R3 ;  /* 0x000088030600d986 */ /* 0x0001e2000c101124 */
[----:B------:R-:W-:Y:S05]  /*10ab0*/  @P6 BRA `(.L_x_425) ;  /* 0x00000000000c6947 */ /* 0x000fea0003800000 */
[----:B------:R-:W0:Y:S02]  /*10ac0*/  LDG.E.U8 R16, desc[UR36][R14.64+0x89] ;  /* 0x000089240e107981 */ /* 0x000e24000c1e1100 */
[----:B0-----:R-:W-:-:S05]  /*10ad0*/  PRMT R3, R16, 0x8880, RZ ;  /* 0x0000888010037816 */ /* 0x001fca00000000ff */
[----:B------:R-:W-:-:S07]  /*10ae0*/  IMAD R2, R3, R18, RZ ;  /* 0x0000001203027224 */ /* 0x000fce00078e02ff */
.L_x_425:
[----:B------:R-:W-:Y:S05]  /*10af0*/  BSYNC B1 ;  /* 0x0000000000017941 */ /* 0x000fea0003800000 */
.L_x_424:
[----:B------:R-:W-:Y:S01]  /*10b00*/  @!P6 IMAD R93, R93, R17, R2 ;  /* 0x000000115d5de224 */ /* 0x000fe200078e0202 */
[----:B------:R-:W-:Y:S04]  /*10b10*/  BSSY B1, `(.L_x_426) ;  /* 0x0000006000017945 */ /* 0x000fe80003800000 */
[----:B------:R0:W-:Y:S01]  /*10b20*/  @!P6 STG.E.U8 desc[UR36][R6.64+0x89], R93 ;  /* 0x0000895d0600e986 */ /* 0x0001e2000c101124 */
[----:B------:R-:W-:Y:S05]  /*10b30*/  @P1 BRA `(.L_x_427) ;  /* 0x00000000000c1947 */ /* 0x000fea0003800000 */
[----:B------:R-:W0:Y:S02]  /*10b40*/  LDG.E.U8 R16, desc[UR36][R154.64+0x88] ;  /* 0x000088249a107981 */ /* 0x000e24000c1e1100 */
[----:B0-----:R-:W-:-:S05]  /*10b50*/  PRMT R3, R16, 0x8880, RZ ;  /* 0x0000888010037816 */ /* 0x001fca00000000ff */
[----:B------:R-:W-:-:S07]  /*10b60*/  IMAD R2, R3, R18, RZ ;  /* 0x0000001203027224 */ /* 0x000fce00078e02ff */
.L_x_427:
[----:B------:R-:W-:Y:S05]  /*10b70*/  BSYNC B1 ;  /* 0x0000000000017941 */ /* 0x000fea0003800000 */
.L_x_426:
        /* <DEDUP_REMOVED lines=12> */
.L_x_429:
[----:B------:R-:W-:Y:S05]  /*10c40*/  BSYNC B1 ;  /* 0x0000000000017941 */ /* 0x000fea0003800000 */
.L_x_428:
[----:B------:R-:W-:Y:S01]  /*10c50*/  @!P4 IMAD R95, R95, R17, R2 ;  /* 0x000000115f5fc224 */ /* 0x000fe200078e0202 */
[----:B------:R-:W-:Y:S04]  /*10c60*/  BSSY B1, `(.L_x_430) ;  /* 0x0000006000017945 */ /* 0x000fe80003800000 */
[----:B------:R0:W-:Y:S01]  /*10c70*/  @!P4 STG.E.U8 desc[UR36][R8.64+0x89], R95 ;  /* 0x0000895f0800c986 */ /* 0x0001e2000c101124 */
[----:B------:R-:W-:Y:S05]  /*10c80*/  @P3 BRA `(.L_x_431) ;  /* 0x00000000000c3947 */ /* 0x000fea0003800000 */
[----:B------:R-:W0:Y:S02]  /*10c90*/  LDG.E.U8 R16, desc[UR36][R14.64+0x90] ;  /* 0x000090240e107981 */ /* 0x000e24000c1e1100 */
[----:B0-----:R-:W-:-:S05]  /*10ca0*/  PRMT R3, R16, 0x8880, RZ ;  /* 0x0000888010037816 */ /* 0x001fca00000000ff */
[----:B------:R-:W-:-:S07]  /*10cb0*/  IMAD R2, R3, R18, RZ ;  /* 0x0000001203027224 */ /* 0x000fce00078e02ff */
.L_x_431:
[----:B------:R-:W-:Y:S05]  /*10cc0*/  BSYNC B1 ;  /* 0x0000000000017941 */ /* 0x000fea0003800000 */
.L_x_430:
[----:B0-----:R-:W-:Y:S01]  /*10cd0*/  @!P3 IMAD R3, R96, R17, R2 ;  /* 0x000000116003b224 */ /* 0x001fe200078e0202 */
[----:B------:R-:W-:Y:S04]  /*10ce0*/  BSSY B1, `(.L_x_432) ;  /* 0x0000006000017945 */ /* 0x000fe80003800000 */
[----:B------:R0:W-:Y:S01]  /*10cf0*/  @!P3 STG.E.U8 desc[UR36][R6.64+0x90], R3 ;  /* 0x000090030600b986 */ /* 0x0001e2000c101124 */
[----:B------:R-:W-:Y:S05]  /*10d00*/  @P5 BRA `(.L_x_433) ;  /* 0x00000000000c5947 */ /* 0x000fea0003800000 */
[----:B------:R-:W0:Y:S02]  /*10d10*/  LDG.E.U8 R16, desc[UR36][R14.64+0x91] ;  /* 0x000091240e107981 */ /* 0x000e24000c1e1100 */
[----:B0-----:R-:W-:-:S05]  /*10d20*/  PRMT R3, R16, 0x8880, RZ ;  /* 0x0000888010037816 */ /* 0x001fca00000000ff */
[----:B------:R-:W-:-:S07]  /*10d30*/  IMAD R2, R3, R18, RZ ;  /* 0x0000001203027224 */ /* 0x000fce00078e02ff */
.L_x_433:
[----:B------:R-:W-:Y:S05]  /*10d40*/  BSYNC B1 ;  /* 0x0000000000017941 */ /* 0x000fea0003800000 */
.L_x_432:
[----:B------:R-:W-:Y:S01]  /*10d50*/  @!P5 IMAD R97, R97, R17, R2 ;  /* 0x000000116161d224 */ /* 0x000fe200078e0202 */
[----:B------:R-:W-:Y:S04]  /*10d60*/  BSSY B1, `(.L_x_434) ;  /* 0x0000006000017945 */ /* 0x000fe80003800000 */
[----:B------:R0:W-:Y:S01]  /*10d70*/  @!P5 STG.E.U8 desc[UR36][R6.64+0x91], R97 ;  /* 0x000091610600d986 */ /* 0x0001e2000c101124 */
[----:B------:R-:W-:Y:S05]  /*10d80*/  @P6 BRA `(.L_x_435) ;  /* 0x00000000000c6947 */ /* 0x000fea0003800000 */
[----:B------:R-:W0:Y:S02]  /*10d90*/  LDG.E.U8 R16, desc[UR36][R154.64+0x90] ;  /* 0x000090249a107981 */ /* 0x000e24000c1e1100 */
[----:B0-----:R-:W-:-:S05]  /*10da0*/  PRMT R3, R16, 0x8880, RZ ;  /* 0x0000888010037816 */ /* 0x001fca00000000ff */
[----:B------:R-:W-:-:S07]  /*10db0*/  IMAD R2, R3, R18, RZ ;  /* 0x0000001203027224 */ /* 0x000fce00078e02ff */
.L_x_435:
[----:B------:R-:W-:Y:S05]  /*10dc0*/  BSYNC B1 ;  /* 0x0000000000017941 */ /* 0x000fea0003800000 */
.L_x_434:
[----:B0-----:R-:W-:Y:S01]  /*10dd0*/  @!P6 IMAD R3, R98, R17, R2 ;  /* 0x000000116203e224 */ /* 0x001fe200078e0202 */
[----:B------:R-:W-:Y:S04]  /*10de0*/  BSSY B1, `(.L_x_436) ;  /* 0x0000006000017945 */ /* 0x000fe80003800000 */
[----:B------:R0:W-:Y:S01]  /*10df0*/  @!P6 STG.E.U8 desc[UR36][R8.64+0x90], R3 ;  /* 0x000090030800e986 */ /* 0x0001e2000c101124 */
[----:B------:R-:W-:Y:S05]  /*10e00*/  @P1 BRA `(.L_x_437) ;  /* 0x00000000000c1947 */ /* 0x000fea0003800000 */
[----:B------:R-:W0:Y:S02]  /*10e10*/  LDG.E.U8 R16, desc[UR36][R154.64+0x91] ;  /* 0x000091249a107981 */ /* 0x000e24000c1e1100 */
[----:B0-----:R-:W-:-:S05]  /*10e20*/  PRMT R3, R16, 0x8880, RZ ;  /* 0x0000888010037816 */ /* 0x001fca00000000ff */
[----:B------:R-:W-:-:S07]  /*10e30*/  IMAD R2, R3, R18, RZ ;  /* 0x0000001203027224 */ /* 0x000fce00078e02ff */
.L_x_437:
[----:B------:R-:W-:Y:S05]  /*10e40*/  BSYNC B1 ;  /* 0x0000000000017941 */ /* 0x000fea0003800000 */
.L_x_436:
        /* <DEDUP_REMOVED lines=12> */
.L_x_439:
[----:B------:R-:W-:Y:S05]  /*10f10*/  BSYNC B1 ;  /* 0x0000000000017941 */ /* 0x000fea0003800000 */
.L_x_438:
[----:B0-----:R-:W-:Y:S01]  /*10f20*/  @!P4 IMAD R3, R100, R17, R2 ;  /* 0x000000116403c224 */ /* 0x001fe200078e0202 */
[----:B------:R-:W-:Y:S04]  /*10f30*/  BSSY B1, `(.L_x_440) ;  /* 0x0000006000017945 */ /* 0x000fe80003800000 */
[----:B------:R0:W-:Y:S01]  /*10f40*/  @!P4 STG.E.U8 desc[UR36][R6.64+0x98], R3 ;  /* 0x000098030600c986 */ /* 0x0001e2000c101124 */
[----:B------:R-:W-:Y:S05]  /*10f50*/  @P3 BRA `(.L_x_441) ;  /* 0x00000000000c3947 */ /* 0x000fea0003800000 */
[----:B------:R-:W0:Y:S02]  /*10f60*/  LDG.E.U8 R16, desc[UR36][R14.64+0x99] ;  /* 0x000099240e107981 */ /* 0x000e24000c1e1100 */
[----:B0-----:R-:W-:-:S05]  /*10f70*/  PRMT R3, R16, 0x8880, RZ ;  /* 0x0000888010037816 */ /* 0x001fca00000000ff */
[----:B------:R-:W-:-:S07]  /*10f80*/  IMAD R2, R3, R18, RZ ;  /* 0x0000001203027224 */ /* 0x000fce00078e02ff */
.L_x_441:
[----:B------:R-:W-:Y:S05]  /*10f90*/  BSYNC B1 ;  /* 0x0000000000017941 */ /* 0x000fea0003800000 */
.L_x_440:
[----:B------:R-:W-:Y:S01]  /*10fa0*/  @!P3 IMAD R101, R101, R17, R2 ;  /* 0x000000116565b224 */ /* 0x000fe200078e0202 */
[----:B------:R-:W-:Y:S04]  /*10fb0*/  BSSY B1, `(.L_x_442) ;  /* 0x0000006000017945 */ /* 0x000fe80003800000 */
[----:B------:R0:W-:Y:S01]  /*10fc0*/  @!P3 STG.E.U8 desc[UR36][R6.64+0x99], R101 ;  /* 0x000099650600b986 */ /* 0x0001e2000c101124 */
[----:B------:R-:W-:Y:S05]  /*10fd0*/  @P5 BRA `(.L_x_443) ;  /* 0x00000000000c5947 */ /* 0x000fea0003800000 */
[----:B------:R-:W0:Y:S02]  /*10fe0*/  LDG.E.U8 R16, desc[UR36][R154.64+0x98] ;  /* 0x000098249a107981 */ /* 0x000e24000c1e1100 */
[----:B0-----:R-:W-:-:S05]  /*10ff0*/  PRMT R3, R16, 0x8880, RZ ;  /* 0x0000888010037816 */ /* 0x001fca00000000ff */
[----:B------:R-:W-:-:S07]  /*11000*/  IMAD R2, R3, R18, RZ ;  /* 0x0000001203027224 */ /* 0x000fce00078e02ff */
.L_x_443:
[----:B------:R-:W-:Y:S05]  /*11010*/  BSYNC B1 ;  /* 0x0000000000017941 */ /* 0x000fea0003800000 */
.L_x_442:
[----:B0-----:R-:W-:Y:S01]  /*11020*/  @!P5 IMAD R3, R102, R17, R2 ;  /* 0x000000116603d224 */ /* 0x001fe200078e0202 */
[----:B------:R-:W-:Y:S04]  /*11030*/  BSSY B1, `(.L_x_444) ;  /* 0x0000006000017945 */ /* 0x000fe80003800000 */
[----:B------:R0:W-:Y:S01]  /*11040*/  @!P5 STG.E.U8 desc[UR36][R8.64+0x98], R3 ;  /* 0x000098030800d986 */ /* 0x0001e2000c101124 */
[----:B------:R-:W-:Y:S05]  /*11050*/  @P6 BRA `(.L_x_445) ;  /* 0x00000000000c6947 */ /* 0x000fea0003800000 */
[----:B------:R-:W0:Y:S02]  /*11060*/  LDG.E.U8 R16, desc[UR36][R154.64+0x99] ;  /* 0x000099249a107981 */ /* 0x000e24000c1e1100 */
[----:B0-----:R-:W-:-:S05]  /*11070*/  PRMT R3, R16, 0x8880, RZ ;  /* 0x0000888010037816 */ /* 0x001fca00000000ff */
[----:B------:R-:W-:-:S07]  /*11080*/  IMAD R2, R3, R18, RZ ;  /* 0x0000001203027224 */ /* 0x000fce00078e02ff */
.L_x_445:
[----:B------:R-:W-:Y:S05]  /*11090*/  BSYNC B1 ;  /* 0x0000000000017941 */ /* 0x000fea0003800000 */
.L_x_444:
[----:B------:R-:W-:Y:S01]  /*110a0*/  @!P6 IMAD R103, R103, R17, R2 ;  /* 0x000000116767e224 */ /* 0x000fe200078e0202 */
[----:B------:R-:W-:Y:S04]  /*110b0*/  BSSY B1, `(.L_x_446) ;  /* 0x0000006000017945 */ /* 0x000fe80003800000 */
[----:B------:R0:W-:Y:S01]  /*110c0*/  @!P6 STG.E.U8 desc[UR36][R8.64+0x99], R103 ;  /* 0x000099670800e986 */ /* 0x0001e2000c101124 */
[----:B------:R-:W-:Y:S05]  /*110d0*/  @P1 BRA `(.L_x_447) ;  /* 0x00000000000c1947 */ /* 0x000fea0003800000 */
[----:B------:R-:W0:Y:S02]  /*110e0*/  LDG.E.U8 R16, desc[UR36][R14.64+0xa0] ;  /* 0x0000a0240e107981 */ /* 0x000e24000c1e1100 */
[----:B0-----:R-:W-:-:S05]  /*110f0*/  PRMT R3, R16, 0x8880, RZ ;  /* 0x0000888010037816 */ /* 0x001fca00000000ff */
[----:B------:R-:W-:-:S07]  /*11100*/  IMAD R2, R3, R18, RZ ;  /* 0x0000001203027224 */ /* 0x000fce00078e02ff */
.L_x_447:
[----:B------:R-:W-:Y:S05]  /*11110*/  BSYNC B1 ;  /* 0x0000000000017941 */ /* 0x000fea0003800000 */
.L_x_446:
        /* <DEDUP_REMOVED lines=12> */
.L_x_449:
[----:B------:R-:W-:Y:S05]  /*111e0*/  BSYNC B1 ;  /* 0x0000000000017941 */ /* 0x000fea0003800000 */
.L_x_448:
[----:B------:R-:W-:Y:S01]  /*111f0*/  @!P4 IMAD R105, R105, R17, R2 ;  /* 0x000000116969c224 */ /* 0x000fe200078e0202 */
[----:B------:R-:W-:Y:S04]  /*11200*/  BSSY B1, `(.L_x_450) ;  /* 0x0000006000017945 */ /* 0x000fe80003800000 */
[----:B------:R0:W-:Y:S01]  /*11210*/  @!P4 STG.E.U8 desc[UR36][R6.64+0xa1], R105 ;  /* 0x0000a1690600c986 */ /* 0x0001e2000c101124 */
[----:B------:R-:W-:Y:S05]  /*11220*/  @P3 BRA `(.L_x_451) ;  /* 0x00000000000c3947 */ /* 0x000fea0003800000 */
[----:B------:R-:W0:Y:S02]  /*11230*/  LDG.E.U8 R16, desc[UR36][R154.64+0xa0] ;  /* 0x0000a0249a107981 */ /* 0x000e24000c1e1100 */
[----:B0-----:R-:W-:-:S05]  /*11240*/  PRMT R3, R16, 0x8880, RZ ;  /* 0x0000888010037816 */ /* 0x001fca00000000ff */
[----:B------:R-:W-:-:S07]  /*11250*/  IMAD R2, R3, R18, RZ ;  /* 0x0000001203027224 */ /* 0x000fce00078e02ff */
.L_x_451:
[----:B------:R-:W-:Y:S05]  /*11260*/  BSYNC B1 ;  /* 0x0000000000017941 */ /* 0x000fea0003800000 */
.L_x_450:
[----:B0-----:R-:W-:Y:S01]  /*11270*/  @!P3 IMAD R3, R106, R17, R2 ;  /* 0x000000116a03b224 */ /* 0x001fe200078e0202 */
[----:B------:R-:W-:Y:S04]  /*11280*/  BSSY B1, `(.L_x_452) ;  /* 0x0000006000017945 */ /* 0x000fe80003800000 */
[----:B------:R0:W-:Y:S01]  /*11290*/  @!P3 STG.E.U8 desc[UR36][R8.64+0xa0], R3 ;  /* 0x0000a0030800b986 */ /* 0x0001e2000c101124 */
[----:B------:R-:W-:Y:S05]  /*112a0*/  @P5 BRA `(.L_x_453) ;  /* 0x00000000000c5947 */ /* 0x000fea0003800000 */
[----:B------:R-:W0:Y:S02]  /*112b0*/  LDG.E.U8 R16, desc[UR36][R154.64+0xa1] ;  /* 0x0000a1249a107981 */ /* 0x000e24000c1e1100 */
[----:B0-----:R-:W-:-:S05]  /*112c0*/  PRMT R3, R16, 0x8880, RZ ;  /* 0x0000888010037816 */ /* 0x001fca00000000ff */
[----:B------:R-:W-:-:S07]  /*112d0*/  IMAD R2, R3, R18, RZ ;  /* 0x0000001203027224 */ /* 0x000fce00078e02ff */
.L_x_453:
[----:B------:R-:W-:Y:S05]  /*112e0*/  BSYNC B1 ;  /* 0x0000000000017941 */ /* 0x000fea0003800000 */
.L_x_452:
[----:B------:R-:W-:Y:S01]  /*112f0*/  @!P5 IMAD R107, R107, R17, R2 ;  /* 0x000000116b6bd224 */ /* 0x000fe200078e0202 */
[----:B------:R-:W-:Y:S04]  /*11300*/  BSSY B1, `(.L_x_454) ;  /* 0x0000006000017945 */ /* 0x000fe80003800000 */
[----:B------:R0:W-:Y:S01]  /*11310*/  @!P5 STG.E.U8 desc[UR36][R8.64+0xa1], R107 ;  /* 0x0000a16b0800d986 */ /* 0x0001e2000c101124 */
[----:B------:R-:W-:Y:S05]  /*11320*/  @P6 BRA `(.L_x_455) ;  /* 0x00000000000c6947 */ /* 0x000fea0003800000 */
[----:B------:R-:W0:Y:S02]  /*11330*/  LDG.E.U8 R16, desc[UR36][R14.64+0xa8] ;  /* 0x0000a8240e107981 */ /* 0x000e24000c1e1100 */
[----:B0-----:R-:W-:-:S05]  /*11340*/  PRMT R3, R16, 0x8880, RZ ;  /* 0x0000888010037816 */ /* 0x001fca00000000ff */
[----:B------:R-:W-:-:S07]  /*11350*/  IMAD R2, R3, R18, RZ ;  /* 0x0000001203027224 */ /* 0x000fce00078e02ff */
.L_x_455:
[----:B------:R-:W-:Y:S05]  /*11360*/  BSYNC B1 ;  /* 0x0000000000017941 */ /* 0x000fea0003800000 */
.L_x_454:
[----:B0-----:R-:W-:Y:S01]  /*11370*/  @!P6 IMAD R3, R108, R17, R2 ;  /* 0x000000116c03e224 */ /* 0x001fe200078e0202 */
[----:B------:R-:W-:Y:S04]  /*11380*/  BSSY B1, `(.L_x_456) ;  /* 0x0000006000017945 */ /* 0x000fe80003800000 */
[----:B------:R0:W-:Y:S01]  /*11390*/  @!P6 STG.E.U8 desc[UR36][R6.64+0xa8], R3 ;  /* 0x0000a8030600e986 */ /* 0x0001e2000c101124 */
[----:B------:R-:W-:Y:S05]  /*113a0*/  @P1 BRA `(.L_x_457) ;  /* 0x00000000000c1947 */ /* 0x000fea0003800000 */
[----:B------:R-:W0:Y:S02]  /*113b0*/  LDG.E.U8 R16, desc[UR36][R14.64+0xa9] ;  /* 0x0000a9240e107981 */ /* 0x000e24000c1e1100 */
[----:B0-----:R-:W-:-:S05]  /*113c0*/  PRMT R3, R16, 0x8880, RZ ;  /* 0x0000888010037816 */ /* 0x001fca00000000ff */
[----:B------:R-:W-:-:S07]  /*113d0*/  IMAD R2, R3, R18, RZ ;  /* 0x0000001203027224 */ /* 0x000fce00078e02ff */
.L_x_457:
[----:B------:R-:W-:Y:S05]  /*113e0*/  BSYNC B1 ;  /* 0x0000000000017941 */ /* 0x000fea0003800000 */
.L_x_456:
        /* <DEDUP_REMOVED lines=12> */
.L_x_459:
[----:B------:R-:W-:Y:S05]  /*114b0*/  BSYNC B1 ;  /* 0x0000000000017941 */ /* 0x000fea0003800000 */
.L_x_458:
[----:B0-----:R-:W-:Y:S01]  /*114c0*/  @!P4 IMAD R3, R110, R17, R2 ;  /* 0x000000116e03c224 */ /* 0x001fe200078e0202 */
[----:B------:R-:W-:Y:S04]  /*114d0*/  BSSY B1, `(.L_x_460) ;  /* 0x0000006000017945 */ /* 0x000fe80003800000 */
[----:B------:R0:W-:Y:S01]  /*114e0*/  @!P4 STG.E.U8 desc[UR36][R8.64+0xa8], R3 ;  /* 0x0000a8030800c986 */ /* 0x0001e2000c101124 */
[----:B------:R-:W-:Y:S05]  /*114f0*/  @P3 BRA `(.L_x_461) ;  /* 0x00000000000c3947 */ /* 0x000fea0003800000 */
[----:B------:R-:W0:Y:S02]  /*11500*/  LDG.E.U8 R16, desc[UR36][R154.64+0xa9] ;  /* 0x0000a9249a107981 */ /* 0x000e24000c1e1100 */
[----:B0-----:R-:W-:-:S05]  /*11510*/  PRMT R3, R16, 0x8880, RZ ;  /* 0x0000888010037816 */ /* 0x001fca00000000ff */
[----:B------:R-:W-:-:S07]  /*11520*/  IMAD R2, R3, R18, RZ ;  /* 0x0000001203027224 */ /* 0x000fce00078e02ff */
.L_x_461:
[----:B------:R-:W-:Y:S05]  /*11530*/  BSYNC B1 ;  /* 0x0000000000017941 */ /* 0x000fea0003800000 */
.L_x_460:
[----:B------:R-:W-:Y:S01]  /*11540*/  @!P3 IMAD R111, R111, R17, R2 ;  /* 0x000000116f6fb224 */ /* 0x000fe200078e0202 */
[----:B------:R-:W-:Y:S04]  /*11550*/  BSSY B1, `(.L_x_462) ;  /* 0x0000006000017945 */ /* 0x000fe80003800000 */
[----:B------:R0:W-:Y:S01]  /*11560*/  @!P3 STG.E.U8 desc[UR36][R8.64+0xa9], R111 ;  /* 0x0000a96f0800b986 */ /* 0x0001e2000c101124 */
[----:B------:R-:W-:Y:S05]  /*11570*/  @P5 BRA `(.L_x_463) ;  /* 0x00000000000c5947 */ /* 0x000fea0003800000 */
[----:B------:R-:W0:Y:S02]  /*11580*/  LDG.E.U8 R16, desc[UR36][R14.64+0xb0] ;  /* 0x0000b0240e107981 */ /* 0x000e24000c1e1100 */
[----:B0-----:R-:W-:-:S05]  /*11590*/  PRMT R3, R16, 0x8880, RZ ;  /* 0x0000888010037816 */ /* 0x001fca00000000ff */
[----:B------:R-:W-:-:S07]  /*115a0*/  IMAD R2, R3, R18, RZ ;  /* 0x0000001203027224 */ /* 0x000fce00078e02ff */
.L_x_463:
[----:B------:R-:W-:Y:S05]  /*115b0*/  BSYNC B1 ;  /* 0x0000000000017941 */ /* 0x000fea0003800000 */
.L_x_462:
[----:B0-----:R-:W-:Y:S01]  /*115c0*/  @!P5 IMAD R3, R112, R17, R2 ;  /* 0x000000117003d224 */ /* 0x001fe200078e0202 */
[----:B------:R-:W-:Y:S04]  /*115d0*/  BSSY B1, `(.L_x_464) ;  /* 0x0000006000017945 */ /* 0x000fe80003800000 */
[----:B------:R0:W-:Y:S01]  /*115e0*/  @!P5 STG.E.U8 desc[UR36][R6.64+0xb0], R3 ;  /* 0x0000b0030600d986 */ /* 0x0001e2000c101124 */
[----:B------:R-:W-:Y:S05]  /*115f0*/  @P6 BRA `(.L_x_465) ;  /* 0x00000000000c6947 */ /* 0x000fea0003800000 */
[----:B------:R-:W0:Y:S02]  /*11600*/  LDG.E.U8 R16, desc[UR36][R14.64+0xb1] ;  /* 0x0000b1240e107981 */ /* 0x000e24000c1e1100 */
[----:B0-----:R-:W-:-:S05]  /*11610*/  PRMT R3, R16, 0x8880, RZ ;  /* 0x0000888010037816 */ /* 0x001fca00000000ff */
[----:B------:R-:W-:-:S07]  /*11620*/  IMAD R2, R3, R18, RZ ;  /* 0x0000001203027224 */ /* 0x000fce00078e02ff */
.L_x_465:
[----:B------:R-:W-:Y:S05]  /*11630*/  BSYNC B1 ;  /* 0x0000000000017941 */ /* 0x000fea0003800000 */
.L_x_464:
[----:B------:R-:W-:Y:S01]  /*11640*/  @!P6 IMAD R113, R113, R17, R2 ;  /* 0x000000117171e224 */ /* 0x000fe200078e0202 */
[----:B------:R-:W-:Y:S04]  /*11650*/  BSSY B1, `(.L_x_466) ;  /* 0x0000006000017945 */ /* 0x000fe80003800000 */
[----:B------:R0:W-:Y:S01]  /*11660*/  @!P6 STG.E.U8 desc[UR36][R6.64+0xb1], R113 ;  /* 0x0000b1710600e986 */ /* 0x0001e2000c101124 */
[----:B------:R-:W-:Y:S05]  /*11670*/  @P1 BRA `(.L_x_467) ;  /* 0x00000000000c1947 */ /* 0x000fea0003800000 */
[----:B------:R-:W0:Y:S02]  /*11680*/  LDG.E.U8 R16, desc[UR36][R154.64+0xb0] ;  /* 0x0000b0249a107981 */ /* 0x000e24000c1e1100 */
[----:B0-----:R-:W-:-:S05]  /*11690*/  PRMT R3, R16, 0x8880, RZ ;  /* 0x0000888010037816 */ /* 0x001fca00000000ff */
[----:B------:R-:W-:-:S07]  /*116a0*/  IMAD R2, R3, R18, RZ ;  /* 0x0000001203027224 */ /* 0x000fce00078e02ff */
.L_x_467:
[----:B------:R-:W-:Y:S05]  /*116b0*/  BSYNC B1 ;  /* 0x0000000000017941 */ /* 0x000fea0003800000 */
.L_x_466:
        /* <DEDUP_REMOVED lines=12> */
.L_x_469:
[----:B------:R-:W-:Y:S05]  /*11780*/  BSYNC B1 ;  /* 0x0000000000017941 */ /* 0x000fea0003800000 */
.L_x_468:
[----:B------:R-:W-:Y:S01]  /*11790*/  @!P4 IMAD R115, R115, R17, R2 ;  /* 0x000000117373c224 */ /* 0x000fe200078e0202 */
[----:B------:R-:W-:Y:S04]  /*117a0*/  BSSY B1, `(.L_x_470) ;  /* 0x0000006000017945 */ /* 0x000fe80003800000 */
[----:B------:R0:W-:Y:S01]  /*117b0*/  @!P4 STG.E.U8 desc[UR36][R8.64+0xb1], R115 ;  /* 0x0000b1730800c986 */ /* 0x0001e2000c101124 */
[----:B------:R-:W-:Y:S05]  /*117c0*/  @P3 BRA `(.L_x_471) ;  /* 0x00000000000c3947 */ /* 0x000fea0003800000 */
[----:B------:R-:W0:Y:S02]  /*117d0*/  LDG.E.U8 R16, desc[UR36][R14.64+0xb8] ;  /* 0x0000b8240e107981 */ /* 0x000e24000c1e1100 */
[----:B0-----:R-:W-:-:S05]  /*117e0*/  PRMT R3, R16, 0x8880, RZ ;  /* 0x0000888010037816 */ /* 0x001fca00000000ff */
[----:B------:R-:W-:-:S07]  /*117f0*/  IMAD R2, R3, R18, RZ ;  /* 0x0000001203027224 */ /* 0x000fce00078e02ff */
.L_x_471:
[----:B------:R-:W-:Y:S05]  /*11800*/  BSYNC B1 ;  /* 0x0000000000017941 */ /* 0x000fea0003800000 */
.L_x_470:
[----:B0-----:R-:W-:Y:S01]  /*11810*/  @!P3 IMAD R3, R116, R17, R2 ;  /* 0x000000117403b224 */ /* 0x001fe200078e0202 */
[----:B------:R-:W-:Y:S04]  /*11820*/  BSSY B1, `(.L_x_472) ;  /* 0x0000006000017945 */ /* 0x000fe80003800000 */
[----:B------:R0:W-:Y:S01]  /*11830*/  @!P3 STG.E.U8 desc[UR36][R6.64+0xb8], R3 ;  /* 0x0000b8030600b986 */ /* 0x0001e2000c101124 */
[----:B------:R-:W-:Y:S05]  /*11840*/  @P5 BRA `(.L_x_473) ;  /* 0x00000000000c5947 */ /* 0x000fea0003800000 */
[----:B------:R-:W0:Y:S02]  /*11850*/  LDG.E.U8 R16, desc[UR36][R14.64+0xb9] ;  /* 0x0000b9240e107981 */ /* 0x000e24000c1e1100 */
[----:B0-----:R-:W-:-:S05]  /*11860*/  PRMT R3, R16, 0x8880, RZ ;  /* 0x0000888010037816 */ /* 0x001fca00000000ff */
[----:B------:R-:W-:-:S07]  /*11870*/  IMAD R2, R3, R18, RZ ;  /* 0x0000001203027224 */ /* 0x000fce00078e02ff */
.L_x_473:
[----:B------:R-:W-:Y:S05]  /*11880*/  BSYNC B1 ;  /* 0x0000000000017941 */ /* 0x000fea0003800000 */
.L_x_472:
[----:B------:R-:W-:Y:S01]  /*11890*/  @!P5 IMAD R117, R117, R17, R2 ;  /* 0x000000117575d224 */ /* 0x000fe200078e0202 */
[----:B------:R-:W-:Y:S04]  /*118a0*/  BSSY B1, `(.L_x_474) ;  /* 0x0000006000017945 */ /* 0x000fe80003800000 */
[----:B------:R0:W-:Y:S01]  /*118b0*/  @!P5 STG.E.U8 desc[UR36][R6.64+0xb9], R117 ;  /* 0x0000b9750600d986 */ /* 0x0001e2000c101124 */
[----:B------:R-:W-:Y:S05]  /*118c0*/  @P6 BRA `(.L_x_475) ;  /* 0x00000000000c6947 */ /* 0x000fea0003800000 */
[----:B------:R-:W0:Y:S02]  /*118d0*/  LDG.E.U8 R16, desc[UR36][R154.64+0xb8] ;  /* 0x0000b8249a107981 */ /* 0x000e24000c1e1100 */
[----:B0-----:R-:W-:-:S05]  /*118e0*/  PRMT R3, R16, 0x8880, RZ ;  /* 0x0000888010037816 */ /* 0x001fca00000000ff */
[----:B------:R-:W-:-:S07]  /*118f0*/  IMAD R2, R3, R18, RZ ;  /* 0x0000001203027224 */ /* 0x000fce00078e02ff */
.L_x_475:
[----:B------:R-:W-:Y:S05]  /*11900*/  BSYNC B1 ;  /* 0x0000000000017941 */ /* 0x000fea0003800000 */
.L_x_474:
[----:B0-----:R-:W-:Y:S01]  /*11910*/  @!P6 IMAD R3, R118, R17, R2 ;  /* 0x000000117603e224 */ /* 0x001fe200078e0202 */
[----:B------:R-:W-:Y:S04]  /*11920*/  BSSY B1, `(.L_x_476) ;  /* 0x0000006000017945 */ /* 0x000fe80003800000 */
[----:B------:R0:W-:Y:S01]  /*11930*/  @!P6 STG.E.U8 desc[UR36][R8.64+0xb8], R3 ;  /* 0x0000b8030800e986 */ /* 0x0001e2000c101124 */
[----:B------:R-:W-:Y:S05]  /*11940*/  @P1 BRA `(.L_x_477) ;  /* 0x00000000000c1947 */ /* 0x000fea0003800000 */
[----:B------:R-:W0:Y:S02]  /*11950*/  LDG.E.U8 R16, desc[UR36][R154.64+0xb9] ;  /* 0x0000b9249a107981 */ /* 0x000e24000c1e1100 */
[----:B0-----:R-:W-:-:S05]  /*11960*/  PRMT R3, R16, 0x8880, RZ ;  /* 0x0000888010037816 */ /* 0x001fca00000000ff */
[----:B------:R-:W-:-:S07]  /*11970*/  IMAD R2, R3, R18, RZ ;  /* 0x0000001203027224 */ /* 0x000fce00078e02ff */
.L_x_477:
[----:B------:R-:W-:Y:S05]  /*11980*/  BSYNC B1 ;  /* 0x0000000000017941 */ /* 0x000fea0003800000 */
.L_x_476:
        /* <DEDUP_REMOVED lines=12> */
.L_x_479:
[----:B------:R-:W-:Y:S05]  /*11a50*/  BSYNC B1 ;  /* 0x0000000000017941 */ /* 0x000fea0003800000 */
.L_x_478:
[----:B0-----:R-:W-:Y:S01]  /*11a60*/  @!P4 IMAD R3, R120, R17, R2 ;  /* 0x000000117803c224 */ /* 0x001fe200078e0202 */
[----:B------:R-:W-:Y:S04]  /*11a70*/  BSSY B1, `(.L_x_480) ;  /* 0x0000006000017945 */ /* 0x000fe80003800000 */
[----:B------:R0:W-:Y:S01]  /*11a80*/  @!P4 STG.E.U8 desc[UR36][R6.64+0xc0], R3 ;  /* 0x0000c0030600c986 */ /* 0x0001e2000c101124 */
[----:B------:R-:W-:Y:S05]  /*11a90*/  @P3 BRA `(.L_x_481) ;  /* 0x00000000000c3947 */ /* 0x000fea0003800000 */
[----:B------:R-:W0:Y:S02]  /*11aa0*/  LDG.E.U8 R16, desc[UR36][R14.64+0xc1] ;  /* 0x0000c1240e107981 */ /* 0x000e24000c1e1100 */
[----:B0-----:R-:W-:-:S05]  /*11ab0*/  PRMT R3, R16, 0x8880, RZ ;  /* 0x0000888010037816 */ /* 0x001fca00000000ff */
[----:B------:R-:W-:-:S07]  /*11ac0*/  IMAD R2, R3, R18, RZ ;  /* 0x0000001203027224 */ /* 0x000fce00078e02ff */
.L_x_481:
[----:B------:R-:W-:Y:S05]  /*11ad0*/  BSYNC B1 ;  /* 0x0000000000017941 */ /* 0x000fea0003800000 */
.L_x_480:
[----:B------:R-:W-:Y:S01]  /*11ae0*/  @!P3 IMAD R121, R121, R17, R2 ;  /* 0x000000117979b224 */ /* 0x000fe200078e0202 */
[----:B------:R-:W-:Y:S04]  /*11af0*/  BSSY B1, `(.L_x_482) ;  /* 0x0000006000017945 */ /* 0x000fe80003800000 */
[----:B------:R0:W-:Y:S01]  /*11b00*/  @!P3 STG.E.U8 desc[UR36][R6.64+0xc1], R121 ;  /* 0x0000c1790600b986 */ /* 0x0001e2000c101124 */
[----:B------:R-:W-:Y:S05]  /*11b10*/  @P5 BRA `(.L_x_483) ;  /* 0x00000000000c5947 */ /* 0x000fea0003800000 */
[----:B------:R-:W0:Y:S02]  /*11b20*/  LDG.E.U8 R16, desc[UR36][R154.64+0xc0] ;  /* 0x0000c0249a107981 */ /* 0x000e24000c1e1100 */
[----:B0-----:R-:W-:-:S05]  /*11b30*/  PRMT R3, R16, 0x8880, RZ ;  /* 0x0000888010037816 */ /* 0x001fca00000000ff */
[----:B------:R-:W-:-:S07]  /*11b40*/  IMAD R2, R3, R18, RZ ;  /* 0x0000001203027224 */ /* 0x000fce00078e02ff */
.L_x_483:
[----:B------:R-:W-:Y:S05]  /*11b50*/  BSYNC B1 ;  /* 0x0000000000017941 */ /* 0x000fea0003800000 */
.L_x_482:
[----:B0-----:R-:W-:Y:S01]  /*11b60*/  @!P5 IMAD R3, R122, R17, R2 ;  /* 0x000000117a03d224 */ /* 0x001fe200078e0202 */
[----:B------:R-:W-:Y:S04]  /*11b70*/  BSSY B1, `(.L_x_484) ;  /* 0x0000006000017945 */ /* 0x000fe80003800000 */
[----:B------:R0:W-:Y:S01]  /*11b80*/  @!P5 STG.E.U8 desc[UR36][R8.64+0xc0], R3 ;  /* 0x0000c0030800d986 */ /* 0x0001e2000c101124 */
[----:B------:R-:W-:Y:S05]  /*11b90*/  @P6 BRA `(.L_x_485) ;  /* 0x00000000000c6947 */ /* 0x000fea0003800000 */
[----:B------:R-:W0:Y:S02]  /*11ba0*/  LDG.E.U8 R16, desc[UR36][R154.64+0xc1] ;  /* 0x0000c1249a107981 */ /* 0x000e24000c1e1100 */
[----:B0-----:R-:W-:-:S05]  /*11bb0*/  PRMT R3, R16, 0x8880, RZ ;  /* 0x0000888010037816 */ /* 0x001fca00000000ff */
[----:B------:R-:W-:-:S07]  /*11bc0*/  IMAD R2, R3, R18, RZ ;  /* 0x0000001203027224 */ /* 0x000fce00078e02ff */
.L_x_485:
[----:B------:R-:W-:Y:S05]  /*11bd0*/  BSYNC B1 ;  /* 0x0000000000017941 */ /* 0x000fea0003800000 */
.L_x_484:
[----:B------:R-:W-:Y:S01]  /*11be0*/  @!P6 IMAD R123, R123, R17, R2 ;  /* 0x000000117b7be224 */ /* 0x000fe200078e0202 */
[----:B------:R-:W-:Y:S04]  /*11bf0*/  BSSY B1, `(.L_x_486) ;  /* 0x0000006000017945 */ /* 0x000fe80003800000 */
[----:B------:R0:W-:Y:S01]  /*11c00*/  @!P6 STG.E.U8 desc[UR36][R8.64+0xc1], R123 ;  /* 0x0000c17b0800e986 */ /* 0x0001e2000c101124 */
[----:B------:R-:W-:Y:S05]  /*11c10*/  @P1 BRA `(.L_x_487) ;  /* 0x00000000000c1947 */ /* 0x000fea0003800000 */
[----:B------:R-:W0:Y:S02]  /*11c20*/  LDG.E.U8 R16, desc[UR36][R14.64+0xc8] ;  /* 0x0000c8240e107981 */ /* 0x000e24000c1e1100 */
[----:B0-----:R-:W-:-:S05]  /*11c30*/  PRMT R3, R16, 0x8880, RZ ;  /* 0x0000888010037816 */ /* 0x001fca00000000ff */
[----:B------:R-:W-:-:S07]  /*11c40*/  IMAD R2, R3, R18, RZ ;  /* 0x0000001203027224 */ /* 0x000fce00078e02ff */
.L_x_487:
[----:B------:R-:W-:Y:S05]  /*11c50*/  BSYNC B1 ;  /* 0x0000000000017941 */ /* 0x000fea0003800000 */
.L_x_486:
        /* <DEDUP_REMOVED lines=12> */
.L_x_489:
[----:B------:R-:W-:Y:S05]  /*11d20*/  BSYNC B1 ;  /* 0x0000000000017941 */ /* 0x000fea0003800000 */
.L_x_488:
[----:B------:R-:W-:Y:S01]  /*11d30*/  @!P4 IMAD R125, R125, R17, R2 ;  /* 0x000000117d7dc224 */ /* 0x000fe200078e0202 */
[----:B------:R-:W-:Y:S04]  /*11d40*/  BSSY B1, `(.L_x_490) ;  /* 0x0000006000017945 */ /* 0x000fe80003800000 */
[----:B------:R0:W-:Y:S01]  /*11d50*/  @!P4 STG.E.U8 desc[UR36][R6.64+0xc9], R125 ;  /* 0x0000c97d0600c986 */ /* 0x0001e2000c101124 */
[----:B------:R-:W-:Y:S05]  /*11d60*/  @P3 BRA `(.L_x_491) ;  /* 0x00000000000c3947 */ /* 0x000fea0003800000 */
[----:B------:R-:W0:Y:S02]  /*11d70*/  LDG.E.U8 R16, desc[UR36][R154.64+0xc8] ;  /* 0x0000c8249a107981 */ /* 0x000e24000c1e1100 */
[----:B0-----:R-:W-:-:S05]  /*11d80*/  PRMT R3, R16, 0x8880, RZ ;  /* 0x0000888010037816 */ /* 0x001fca00000000ff */
[----:B------:R-:W-:-:S07]  /*11d90*/  IMAD R2, R3, R18, RZ ;  /* 0x0000001203027224 */ /* 0x000fce00078e02ff */
.L_x_491:
[----:B------:R-:W-:Y:S05]  /*11da0*/  BSYNC B1 ;  /* 0x0000000000017941 */ /* 0x000fea0003800000 */
.L_x_490:
[----:B0-----:R-:W-:Y:S01]  /*11db0*/  @!P3 IMAD R3, R126, R17, R2 ;  /* 0x000000117e03b224 */ /* 0x001fe200078e0202 */
[----:B------:R-:W-:Y:S04]  /*11dc0*/  BSSY B1, `(.L_x_492) ;  /* 0x0000006000017945 */ /* 0x000fe80003800000 */
[----:B------:R0:W-:Y:S01]  /*11dd0*/  @!P3 STG.E.U8 desc[UR36][R8.64+0xc8], R3 ;  /* 0x0000c8030800b986 */ /* 0x0001e2000c101124 */
[----:B------:R-:W-:Y:S05]  /*11de0*/  @P5 BRA `(.L_x_493) ;  /* 0x00000000000c5947 */ /* 0x000fea0003800000 */
[----:B------:R-:W0:Y:S02]  /*11df0*/  LDG.E.U8 R16, desc[UR36][R154.64+0xc9] ;  /* 0x0000c9249a107981 */ /* 0x000e24000c1e1100 */
[----:B0-----:R-:W-:-:S05]  /*11e00*/  PRMT R3, R16, 0x8880, RZ ;  /* 0x0000888010037816 */ /* 0x001fca00000000ff */
[----:B------:R-:W-:-:S07]  /*11e10*/  IMAD R2, R3, R18, RZ ;  /* 0x0000001203027224 */ /* 0x000fce00078e02ff */
.L_x_493:
[----:B------:R-:W-:Y:S05]  /*11e20*/  BSYNC B1 ;  /* 0x0000000000017941 */ /* 0x000fea0003800000 */
.L_x_492:
[----:B------:R-:W-:Y:S01]  /*11e30*/  @!P5 IMAD R127, R127, R17, R2 ;  /* 0x000000117f7fd224 */ /* 0x000fe200078e0202 */
[----:B------:R-:W-:Y:S04]  /*11e40*/  BSSY B1, `(.L_x_494) ;  /* 0x0000006000017945 */ /* 0x000fe80003800000 */
[----:B------:R0:W-:Y:S01]  /*11e50*/  @!P5 STG.E.U8 desc[UR36][R8.64+0xc9], R127 ;  /* 0x0000c97f0800d986 */ /* 0x0001e2000c101124 */
[----:B------:R-:W-:Y:S05]  /*11e60*/  @P6 BRA `(.L_x_495) ;  /* 0x00000000000c6947 */ /* 0x000fea0003800000 */
[----:B------:R-:W0:Y:S02]  /*11e70*/  LDG.E.U8 R16, desc[UR36][R14.64+0xd0] ;  /* 0x0000d0240e107981 */ /* 0x000e24000c1e1100 */
[----:B0-----:R-:W-:-:S05]  /*11e80*/  PRMT R3, R16, 0x8880, RZ ;  /* 0x0000888010037816 */ /* 0x001fca00000000ff */
[----:B------:R-:W-:-:S07]  /*11e90*/  IMAD R2, R3, R18, RZ ;  /* 0x0000001203027224 */ /* 0x000fce00078e02ff */
.L_x_495:
[----:B------:R-:W-:Y:S05]  /*11ea0*/  BSYNC B1 ;  /* 0x0000000000017941 */ /* 0x000fea0003800000 */
.L_x_494:
[----:B0-----:R-:W-:Y:S01]  /*11eb0*/  @!P6 IMAD R3, R128, R17, R2 ;  /* 0x000000118003e224 */ /* 0x001fe200078e0202 */
[----:B------:R-:W-:Y:S04]  /*11ec0*/  BSSY B1, `(.L_x_496) ;  /* 0x0000006000017945 */ /* 0x000fe80003800000 */
[----:B------:R0:W-:Y:S01]  /*11ed0*/  @!P6 STG.E.U8 desc[UR36][R6.64+0xd0], R3 ;  /* 0x0000d0030600e986 */ /* 0x0001e2000c101124 */
[----:B------:R-:W-:Y:S05]  /*11ee0*/  @P1 BRA `(.L_x_497) ;  /* 0x00000000000c1947 */ /* 0x000fea0003800000 */
[----:B------:R-:W0:Y:S02]  /*11ef0*/  LDG.E.U8 R16, desc[UR36][R14.64+0xd1] ;  /* 0x0000d1240e107981 */ /* 0x000e24000c1e1100 */
[----:B0-----:R-:W-:-:S05]  /*11f00*/  PRMT R3, R16, 0x8880, RZ ;  /* 0x0000888010037816 */ /* 0x001fca00000000ff */
[----:B------:R-:W-:-:S07]  /*11f10*/  IMAD R2, R3, R18, RZ ;  /* 0x0000001203027224 */ /* 0x000fce00078e02ff */
.L_x_497:
[----:B------:R-:W-:Y:S05]  /*11f20*/  BSYNC B1 ;  /* 0x0000000000017941 */ /* 0x000fea0003800000 */
.L_x_496:
        /* <DEDUP_REMOVED lines=12> */
.L_x_499:
[----:B------:R-:W-:Y:S05]  /*11ff0*/  BSYNC B1 ;  /* 0x0000000000017941 */ /* 0x000fea0003800000 */
.L_x_498:
[----:B0-----:R-:W-:Y:S01]  /*12000*/  @!P4 IMAD R3, R130, R17, R2 ;  /* 0x000000118203c224 */ /* 0x001fe200078e0202 */
[----:B------:R-:W-:Y:S04]  /*12010*/  BSSY B1, `(.L_x_500) ;  /* 0x0000006000017945 */ /* 0x000fe80003800000 */
[----:B------:R0:W-:Y:S01]  /*12020*/  @!P4 STG.E.U8 desc[UR36][R8.64+0xd0], R3 ;  /* 0x0000d0030800c986 */ /* 0x0001e2000c101124 */
[----:B------:R-:W-:Y:S05]  /*12030*/  @P3 BRA `(.L_x_501) ;  /* 0x00000000000c3947 */ /* 0x000fea0003800000 */
[----:B------:R-:W0:Y:S02]  /*12040*/  LDG.E.U8 R16, desc[UR36][R154.64+0xd1] ;  /* 0x0000d1249a107981 */ /* 0x000e24000c1e1100 */
[----:B0-----:R-:W-:-:S05]  /*12050*/  PRMT R3, R16, 0x8880, RZ ;  /* 0x0000888010037816 */ /* 0x001fca00000000ff */
[----:B------:R-:W-:-:S07]  /*12060*/  IMAD R2, R3, R18, RZ ;  /* 0x0000001203027224 */ /* 0x000fce00078e02ff */
.L_x_501:
[----:B------:R-:W-:Y:S05]  /*12070*/  BSYNC B1 ;  /* 0x0000000000017941 */ /* 0x000fea0003800000 */
.L_x_500:
[----:B------:R-:W-:Y:S01]  /*12080*/  @!P3 IMAD R131, R131, R17, R2 ;  /* 0x000000118383b224 */ /* 0x000fe200078e0202 */
[----:B------:R-:W-:Y:S04]  /*12090*/  BSSY B1, `(.L_x_502) ;  /* 0x0000006000017945 */ /* 0x000fe80003800000 */
[----:B------:R0:W-:Y:S01]  /*120a0*/  @!P3 STG.E.U8 desc[UR36][R8.64+0xd1], R131 ;  /* 0x0000d1830800b986 */ /* 0x0001e2000c101124 */
[----:B------:R-:W-:Y:S05]  /*120b0*/  @P5 BRA `(.L_x_503) ;  /* 0x00000000000c5947 */ /* 0x000fea0003800000 */
[----:B------:R-:W0:Y:S02]  /*120c0*/  LDG.E.U8 R16, desc[UR36][R14.64+0xd8] ;  /* 0x0000d8240e107981 */ /* 0x000e24000c1e1100 */
[----:B0-----:R-:W-:-:S05]  /*120d0*/  PRMT R3, R16, 0x8880, RZ ;  /* 0x0000888010037816 */ /* 0x001fca00000000ff */
[----:B------:R-:W-:-:S07]  /*120e0*/  IMAD R2, R3, R18, RZ ;  /* 0x0000001203027224 */ /* 0x000fce00078e02ff */
.L_x_503:
[----:B------:R-:W-:Y:S05]  /*120f0*/  BSYNC B1 ;  /* 0x0000000000017941 */ /* 0x000fea0003800000 */
.L_x_502:
[----:B0-----:R-:W-:Y:S01]  /*12100*/  @!P5 IMAD R3, R132, R17, R2 ;  /* 0x000000118403d224 */ /* 0x001fe200078e0202 */
[----:B------:R-:W-:Y:S04]  /*12110*/  BSSY B1, `(.L_x_504) ;  /* 0x0000006000017945 */ /* 0x000fe80003800000 */
[----:B------:R0:W-:Y:S01]  /*12120*/  @!P5 STG.E.U8 desc[UR36][R6.64+0xd8], R3 ;  /* 0x0000d8030600d986 */ /* 0x0001e2000c101124 */
[----:B------:R-:W-:Y:S05]  /*12130*/  @P6 BRA `(.L_x_505) ;  /* 0x00000000000c6947 */ /* 0x000fea0003800000 */
[----:B------:R-:W0:Y:S02]  /*12140*/  LDG.E.U8 R16, desc[UR36][R14.64+0xd9] ;  /* 0x0000d9240e107981 */ /* 0x000e24000c1e1100 */
[----:B0-----:R-:W-:-:S05]  /*12150*/  PRMT R3, R16, 0x8880, RZ ;  /* 0x0000888010037816 */ /* 0x001fca00000000ff */
[----:B------:R-:W-:-:S07]  /*12160*/  IMAD R2, R3, R18, RZ ;  /* 0x0000001203027224 */ /* 0x000fce00078e02ff */
.L_x_505:
[----:B------:R-:W-:Y:S05]  /*12170*/  BSYNC B1 ;  /* 0x0000000000017941 */ /* 0x000fea0003800000 */
.L_x_504:
[----:B------:R-:W-:Y:S01]  /*12180*/  @!P6 IMAD R133, R133, R17, R2 ;  /* 0x000000118585e224 */ /* 0x000fe200078e0202 */
[----:B------:R-:W-:Y:S04]  /*12190*/  BSSY B1, `(.L_x_506) ;  /* 0x0000006000017945 */ /* 0x000fe80003800000 */
[----:B------:R0:W-:Y:S01]  /*121a0*/  @!P6 STG.E.U8 desc[UR36][R6.64+0xd9], R133 ;  /* 0x0000d9850600e986 */ /* 0x0001e2000c101124 */
[----:B------:R-:W-:Y:S05]  /*121b0*/  @P1 BRA `(.L_x_507) ;  /* 0x00000000000c1947 */ /* 0x000fea0003800000 */
[----:B------:R-:W0:Y:S02]  /*121c0*/  LDG.E.U8 R16, desc[UR36][R154.64+0xd8] ;  /* 0x0000d8249a107981 */ /* 0x000e24000c1e1100 */
[----:B0-----:R-:W-:-:S05]  /*121d0*/  PRMT R3, R16, 0x8880, RZ ;  /* 0x0000888010037816 */ /* 0x001fca00000000ff */
[----:B------:R-:W-:-:S07]  /*121e0*/  IMAD R2, R3, R18, RZ ;  /* 0x0000001203027224 */ /* 0x000fce00078e02ff */
.L_x_507:
[----:B------:R-:W-:Y:S05]  /*121f0*/  BSYNC B1 ;  /* 0x0000000000017941 */ /* 0x000fea0003800000 */
.L_x_506:
        /* <DEDUP_REMOVED lines=12> */
.L_x_509:
[----:B------:R-:W-:Y:S05]  /*122c0*/  BSYNC B1 ;  /* 0x0000000000017941 */ /* 0x000fea0003800000 */
.L_x_508:
[----:B------:R-:W-:Y:S01]  /*122d0*/  @!P4 IMAD R135, R135, R17, R2 ;  /* 0x000000118787c224 */ /* 0x000fe200078e0202 */
[----:B------:R-:W-:Y:S04]  /*122e0*/  BSSY B1, `(.L_x_510) ;  /* 0x0000006000017945 */ /* 0x000fe80003800000 */
[----:B------:R0:W-:Y:S01]  /*122f0*/  @!P4 STG.E.U8 desc[UR36][R8.64+0xd9], R135 ;  /* 0x0000d9870800c986 */ /* 0x0001e2000c101124 */
[----:B------:R-:W-:Y:S05]  /*12300*/  @P3 BRA `(.L_x_511) ;  /* 0x00000000000c3947 */ /* 0x000fea0003800000 */
[----:B------:R-:W0:Y:S02]  /*12310*/  LDG.E.U8 R16, desc[UR36][R14.64+0xe0] ;  /* 0x0000e0240e107981 */ /* 0x000e24000c1e1100 */
[----:B0-----:R-:W-:-:S05]  /*12320*/  PRMT R3, R16, 0x8880, RZ ;  /* 0x0000888010037816 */ /* 0x001fca00000000ff */
[----:B------:R-:W-:-:S07]  /*12330*/  IMAD R2, R3, R18, RZ ;  /* 0x0000001203027224 */ /* 0x000fce00078e02ff */
.L_x_511:
[----:B------:R-:W-:Y:S05]  /*12340*/  BSYNC B1 ;  /* 0x0000000000017941 */ /* 0x000fea0003800000 */
.L_x_510:
[----:B0-----:R-:W-:Y:S01]  /*12350*/  @!P3 IMAD R3, R136, R17, R2 ;  /* 0x000000118803b224 */ /* 0x001fe200078e0202 */
[----:B------:R-:W-:Y:S04]  /*12360*/  BSSY B1, `(.L_x_512) ;  /* 0x0000006000017945 */ /* 0x000fe80003800000 */
[----:B------:R0:W-:Y:S01]  /*12370*/  @!P3 STG.E.U8 desc[UR36][R6.64+0xe0], R3 ;  /* 0x0000e0030600b986 */ /* 0x0001e2000c101124 */
[----:B------:R-:W-:Y:S05]  /*12380*/  @P5 BRA `(.L_x_513) ;  /* 0x00000000000c5947 */ /* 0x000fea0003800000 */
[----:B------:R-:W0:Y:S02]  /*12390*/  LDG.E.U8 R16, desc[UR36][R14.64+0xe1] ;  /* 0x0000e1240e107981 */ /* 0x000e24000c1e1100 */
[----:B0-----:R-:W-:-:S05]  /*123a0*/  PRMT R3, R16, 0x8880, RZ ;  /* 0x0000888010037816 */ /* 0x001fca00000000ff */
[----:B------:R-:W-:-:S07]  /*123b0*/  IMAD R2, R3, R18, RZ ;  /* 0x0000001203027224 */ /* 0x000fce00078e02ff */
.L_x_513:
[----:B------:R-:W-:Y:S05]  /*123c0*/  BSYNC B1 ;  /* 0x0000000000017941 */ /* 0x000fea0003800000 */
.L_x_512:
[----:B------:R-:W-:Y:S01]  /*123d0*/  @!P5 IMAD R137, R137, R17, R2 ;  /* 0x000000118989d224 */ /* 0x000fe200078e0202 */
[----:B------:R-:W-:Y:S04]  /*123e0*/  BSSY B1, `(.L_x_514) ;  /* 0x0000006000017945 */ /* 0x000fe80003800000 */
[----:B------:R0:W-:Y:S01]  /*123f0*/  @!P5 STG.E.U8 desc[UR36][R6.64+0xe1], R137 ;  /* 0x0000e1890600d986 */ /* 0x0001e2000c101124 */
[----:B------:R-:W-:Y:S05]  /*12400*/  @P6 BRA `(.L_x_515) ;  /* 0x00000000000c6947 */ /* 0x000fea0003800000 */
[----:B------:R-:W0:Y:S02]  /*12410*/  LDG.E.U8 R16, desc[UR36][R154.64+0xe0] ;  /* 0x0000e0249a107981 */ /* 0x000e24000c1e1100 */
[----:B0-----:R-:W-:-:S05]  /*12420*/  PRMT R3, R16, 0x8880, RZ ;  /* 0x0000888010037816 */ /* 0x001fca00000000ff */
[----:B------:R-:W-:-:S07]  /*12430*/  IMAD R2, R3, R18, RZ ;  /* 0x0000001203027224 */ /* 0x000fce00078e02ff */
.L_x_515:
[----:B------:R-:W-:Y:S05]  /*12440*/  BSYNC B1 ;  /* 0x0000000000017941 */ /* 0x000fea0003800000 */
.L_x_514:
[----:B0-----:R-:W-:Y:S01]  /*12450*/  @!P6 IMAD R3, R138, R17, R2 ;  /* 0x000000118a03e224 */ /* 0x001fe200078e0202 */
[----:B------:R-:W-:Y:S04]  /*12460*/  BSSY B1, `(.L_x_516) ;  /* 0x0000006000017945 */ /* 0x000fe80003800000 */
[----:B------:R0:W-:Y:S01]  /*12470*/  @!P6 STG.E.U8 desc[UR36][R8.64+0xe0], R3 ;  /* 0x0000e0030800e986 */ /* 0x0001e2000c101124 */
[----:B------:R-:W-:Y:S05]  /*12480*/  @P1 BRA `(.L_x_517) ;  /* 0x00000000000c1947 */ /* 0x000fea0003800000 */
[----:B------:R-:W0:Y:S02]  /*12490*/  LDG.E.U8 R16, desc[UR36][R154.64+0xe1] ;  /* 0x0000e1249a107981 */ /* 0x000e24000c1e1100 */
[----:B0-----:R-:W-:-:S05]  /*124a0*/  PRMT R3, R16, 0x8880, RZ ;  /* 0x0000888010037816 */ /* 0x001fca00000000ff */
[----:B------:R-:W-:-:S07]  /*124b0*/  IMAD R2, R3, R18, RZ ;  /* 0x0000001203027224 */ /* 0x000fce00078e02ff */
.L_x_517:
[----:B------:R-:W-:Y:S05]  /*124c0*/  BSYNC B1 ;  /* 0x0000000000017941 */ /* 0x000fea0003800000 */
.L_x_516:
        /* <DEDUP_REMOVED lines=12> */
.L_x_519:
[----:B------:R-:W-:Y:S05]  /*12590*/  BSYNC B1 ;  /* 0x0000000000017941 */ /* 0x000fea0003800000 */
.L_x_518:
[----:B0-----:R-:W-:Y:S01]  /*125a0*/  @!P5 IMAD R3, R140, R17, R2 ;  /* 0x000000118c03d224 */ /* 0x001fe200078e0202 */
[----:B------:R-:W-:Y:S04]  /*125b0*/  BSSY B1, `(.L_x_520) ;  /* 0x0000006000017945 */ /* 0x000fe80003800000 */
[----:B------:R0:W-:Y:S01]  /*125c0*/  @!P5 STG.E.U8 desc[UR36][R6.64+0xe8], R3 ;  /* 0x0000e8030600d986 */ /* 0x0001e2000c101124 */
[----:B------:R-:W-:Y:S05]  /*125d0*/  @P3 BRA `(.L_x_521) ;  /* 0x00000000000c3947 */ /* 0x000fea0003800000 */
[----:B------:R-:W0:Y:S02]  /*125e0*/  LDG.E.U8 R16, desc[UR36][R14.64+0xe9] ;  /* 0x0000e9240e107981 */ /* 0x000e24000c1e1100 */
[----:B0-----:R-:W-:-:S05]  /*125f0*/  PRMT R3, R16, 0x8880, RZ ;  /* 0x0000888010037816 */ /* 0x001fca00000000ff */
[----:B------:R-:W-:-:S07]  /*12600*/  IMAD R2, R3, R18, RZ ;  /* 0x0000001203027224 */ /* 0x000fce00078e02ff */
.L_x_521:
[----:B------:R-:W-:Y:S05]  /*12610*/  BSYNC B1 ;  /* 0x0000000000017941 */ /* 0x000fea0003800000 */
.L_x_520:
[----:B------:R-:W-:Y:S01]  /*12620*/  @!P3 IMAD R141, R141, R17, R2 ;  /* 0x000000118d8db224 */ /* 0x000fe200078e0202 */
[----:B------:R-:W-:Y:S04]  /*12630*/  BSSY B1, `(.L_x_522) ;  /* 0x0000006000017945 */ /* 0x000fe80003800000 */
[----:B------:R0:W-:Y:S01]  /*12640*/  @!P3 STG.E.U8 desc[UR36][R6.64+0xe9], R141 ;  /* 0x0000e98d0600b986 */ /* 0x0001e2000c101124 */
[----:B------:R-:W-:Y:S05]  /*12650*/  @P1 BRA `(.L_x_523) ;  /* 0x00000000000c1947 */ /* 0x000fea0003800000 */
[----:B------:R-:W0:Y:S02]  /*12660*/  LDG.E.U8 R16, desc[UR36][R154.64+0xe8] ;  /* 0x0000e8249a107981 */ /* 0x000e24000c1e1100 */
[----:B0-----:R-:W-:-:S05]  /*12670*/  PRMT R3, R16, 0x8880, RZ ;  /* 0x0000888010037816 */ /* 0x001fca00000000ff */
[----:B------:R-:W-:-:S07]  /*12680*/  IMAD R2, R3, R18, RZ ;  /* 0x0000001203027224 */ /* 0x000fce00078e02ff */
.L_x_523:
[----:B------:R-:W-:Y:S05]  /*12690*/  BSYNC B1 ;  /* 0x0000000000017941 */ /* 0x000fea0003800000 */
.L_x_522:
[----:B0-----:R-:W-:Y:S01]  /*126a0*/  @!P1 IMAD R3, R142, R17, R2 ;  /* 0x000000118e039224 */ /* 0x001fe200078e0202 */
[----:B------:R-:W-:Y:S04]  /*126b0*/  BSSY B1, `(.L_x_524) ;  /* 0x0000006000017945 */ /* 0x000fe80003800000 */
[----:B------:R0:W-:Y:S01]  /*126c0*/  @!P1 STG.E.U8 desc[UR36][R8.64+0xe8], R3 ;  /* 0x0000e80308009986 */ /* 0x0001e2000c101124 */
[----:B------:R-:W-:Y:S05]  /*126d0*/  @P6 BRA `(.L_x_525) ;  /* 0x00000000000c6947 */ /* 0x000fea0003800000 */
[----:B------:R-:W0:Y:S02]  /*126e0*/  LDG.E.U8 R16, desc[UR36][R154.64+0xe9] ;  /* 0x0000e9249a107981 */ /* 0x000e24000c1e1100 */
[----:B0-----:R-:W-:-:S05]  /*126f0*/  PRMT R3, R16, 0x8880, RZ ;  /* 0x0000888010037816 */ /* 0x001fca00000000ff */
[----:B------:R-:W-:-:S07]  /*12700*/  IMAD R2, R3, R18, RZ ;  /* 0x0000001203027224 */ /* 0x000fce00078e02ff */
.L_x_525:
[----:B------:R-:W-:Y:S05]  /*12710*/  BSYNC B1 ;  /* 0x0000000000017941 */ /* 0x000fea0003800000 */
.L_x_524:
[----:B------:R-:W-:Y:S01]  /*12720*/  @!P6 IMAD R143, R143, R17, R2 ;  /* 0x000000118f8fe224 */ /* 0x000fe200078e0202 */
[----:B------:R-:W-:Y:S04]  /*12730*/  BSSY B1, `(.L_x_526) ;  /* 0x0000006000017945 */ /* 0x000fe80003800000 */
[----:B------:R0:W-:Y:S01]  /*12740*/  @!P6 STG.E.U8 desc[UR36][R8.64+0xe9], R143 ;  /* 0x0000e98f0800e986 */ /* 0x0001e2000c101124 */
[----:B------:R-:W-:Y:S05]  /*12750*/  @P4 BRA `(.L_x_527) ;  /* 0x00000000000c4947 */ /* 0x000fea0003800000 */
[----:B------:R-:W0:Y:S02]  /*12760*/  LDG.E.U8 R16, desc[UR36][R14.64+0xf0] ;  /* 0x0000f0240e107981 */ /* 0x000e24000c1e1100 */
[----:B0-----:R-:W-:-:S05]  /*12770*/  PRMT R3, R16, 0x8880, RZ ;  /* 0x0000888010037816 */ /* 0x001fca00000000ff */
[----:B------:R-:W-:-:S07]  /*12780*/  IMAD R2, R3, R18, RZ ;  /* 0x0000001203027224 */ /* 0x000fce00078e02ff */
.L_x_527:
[----:B------:R-:W-:Y:S05]  /*12790*/  BSYNC B1 ;  /* 0x0000000000017941 */ /* 0x000fea0003800000 */
.L_x_526:
[----:B------:R-:W-:Y:S01]  /*127a0*/  ISETP.LT.OR P3, PT, R0, 0xf2, !P2 ;  /* 0x000000f20000780c */ /* 0x000fe20005761670 */
[----:B0-----:R-:W-:Y:S01]  /*127b0*/  @!P4 IMAD R3, R144, R17, R2 ;  /* 0x000000119003c224 */ /* 0x001fe200078e0202 */
[----:B------:R-:W-:Y:S01]  /*127c0*/  BSSY B1, `(.L_x_528) ;  /* 0x000000b000017945 */ /* 0x000fe20003800000 */
[C---:B------:R-:W-:Y:S02]  /*127d0*/  ISETP.LT.OR P1, PT, R0.reuse, 0xf1, !P0 ;  /* 0x000000f10000780c */ /* 0x040fe40004721670 */
[C---:B------:R-:W-:Y:S01]  /*127e0*/  ISETP.LT.OR P5, PT, R0.reuse, 0xf2, !P0 ;  /* 0x000000f20000780c */ /* 0x040fe200047a1670 */
[----:B------:R0:W-:Y:S01]  /*127f0*/  @!P4 STG.E.U8 desc[UR36][R6.64+0xf0], R3 ;  /* 0x0000f0030600c986 */ /* 0x0001e2000c101124 */
[C---:B------:R-:W-:Y:S02]  /*12800*/  ISETP.LT.OR P4, PT, R0.reuse, 0xf9, !P2 ;  /* 0x000000f90000780c */ /* 0x040fe40005781670 */
[C---:B------:R-:W-:Y:S02]  /*12810*/  ISETP.LT.OR P2, PT, R0.reuse, 0xfa, !P2 ;  /* 0x000000fa0000780c */ /* 0x040fe40005741670 */
[----:B------:R-:W-:-:S02]  /*12820*/  ISETP.LT.OR P6, PT, R0, 0xf9, !P0 ;  /* 0x000000f90000780c */ /* 0x000fc400047c1670 */
[----:B------:R-:W-:Y:S11]  /*12830*/  @P3 BRA `(.L_x_529) ;  /* 0x00000000000c3947 */ /* 0x000ff60003800000 */
[----:B------:R-:W0:Y:S02]  /*12840*/  LDG.E.U8 R16, desc[UR36][R14.64+0xf1] ;  /* 0x0000f1240e107981 */ /* 0x000e24000c1e1100 */
[----:B0-----:R-:W-:-:S05]  /*12850*/  PRMT R3, R16, 0x8880, RZ ;  /* 0x0000888010037816 */ /* 0x001fca00000000ff */
[----:B------:R-:W-:-:S07]  /*12860*/  IMAD R2, R3, R18, RZ ;  /* 0x0000001203027224 */ /* 0x000fce00078e02ff */
.L_x_529:
[----:B------:R-:W-:Y:S05]  /*12870*/  BSYNC B1 ;  /* 0x0000000000017941 */ /* 0x000fea0003800000 */
.L_x_528:
[----:B------:R-:W-:Y:S01]  /*12880*/  @!P3 IMAD R145, R145, R17, R2 ;  /* 0x000000119191b224 */ /* 0x000fe200078e0202 */
[----:B------:R-:W-:Y:S04]  /*12890*/  BSSY B1, `(.L_x_530) ;  /* 0x0000006000017945 */ /* 0x000fe80003800000 */
[----:B------:R0:W-:Y:S01]  /*128a0*/  @!P3 STG.E.U8 desc[UR36][R6.64+0xf1], R145 ;  /* 0x0000f1910600b986 */ /* 0x0001e2000c101124 */
[----:B------:R-:W-:Y:S05]  /*128b0*/  @P1 BRA `(.L_x_531) ;  /* 0x00000000000c1947 */ /* 0x000fea0003800000 */
[----:B------:R-:W0:Y:S02]  /*128c0*/  LDG.E.U8 R16, desc[UR36][R154.64+0xf0] ;  /* 0x0000f0249a107981 */ /* 0x000e24000c1e1100 */
[----:B0-----:R-:W-:-:S05]  /*128d0*/  PRMT R3, R16, 0x8880, RZ ;  /* 0x0000888010037816 */ /* 0x001fca00000000ff */
[----:B------:R-:W-:-:S07]  /*128e0*/  IMAD R2, R3, R18, RZ ;  /* 0x0000001203027224 */ /* 0x000fce00078e02ff */
.L_x_531:
[----:B------:R-:W-:Y:S05]  /*128f0*/  BSYNC B1 ;  /* 0x0000000000017941 */ /* 0x000fea0003800000 */
.L_x_530:
[----:B0-----:R-:W-:Y:S01]  /*12900*/  @!P1 IMAD R3, R146, R17, R2 ;  /* 0x0000001192039224 */ /* 0x001fe200078e0202 */
[----:B------:R-:W-:Y:S04]  /*12910*/  BSSY B1, `(.L_x_532) ;  /* 0x0000006000017945 */ /* 0x000fe80003800000 */
[----:B------:R0:W-:Y:S01]  /*12920*/  @!P1 STG.E.U8 desc[UR36][R8.64+0xf0], R3 ;  /* 0x0000f00308009986 */ /* 0x0001e2000c101124 */
[----:B------:R-:W-:Y:S05]  /*12930*/  @P5 BRA `(.L_x_533) ;  /* 0x00000000000c5947 */ /* 0x000fea0003800000 */
[----:B------:R-:W0:Y:S02]  /*12940*/  LDG.E.U8 R16, desc[UR36][R154.64+0xf1] ;  /* 0x0000f1249a107981 */ /* 0x000e24000c1e1100 */
[----:B0-----:R-:W-:-:S05]  /*12950*/  PRMT R3, R16, 0x8880, RZ ;  /* 0x0000888010037816 */ /* 0x001fca00000000ff */
[----:B------:R-:W-:-:S07]  /*12960*/  IMAD R2, R3, R18, RZ ;  /* 0x0000001203027224 */ /* 0x000fce00078e02ff */
.L_x_533:
[----:B------:R-:W-:Y:S05]  /*12970*/  BSYNC B1 ;  /* 0x0000000000017941 */ /* 0x000fea0003800000 */
.L_x_532:
[----:B------:R-:W-:Y:S01]  /*12980*/  @!P5 IMAD R147, R147, R17, R2 ;  /* 0x000000119393d224 */ /* 0x000fe200078e0202 */
[----:B------:R-:W-:Y:S04]  /*12990*/  BSSY B1, `(.L_x_534) ;  /* 0x0000006000017945 */ /* 0x000fe80003800000 */
[----:B------:R0:W-:Y:S01]  /*129a0*/  @!P5 STG.E.U8 desc[UR36][R8.64+0xf1], R147 ;  /* 0x0000f1930800d986 */ /* 0x0001e2000c101124 */
[----:B------:R-:W-:Y:S05]  /*129b0*/  @P4 BRA `(.L_x_535) ;  /* 0x00000000000c4947 */ /* 0x000fea0003800000 */
[----:B------:R-:W0:Y:S02]  /*129c0*/  LDG.E.U8 R16, desc[UR36][R14.64+0xf8] ;  /* 0x0000f8240e107981 */ /* 0x000e24000c1e1100 */
[----:B0-----:R-:W-:-:S05]  /*129d0*/  PRMT R3, R16, 0x8880, RZ ;  /* 0x0000888010037816 */ /* 0x001fca00000000ff */
[----:B------:R-:W-:-:S07]  /*129e0*/  IMAD R2, R3, R18, RZ ;  /* 0x0000001203027224 */ /* 0x000fce00078e02ff */
.L_x_535:
[----:B------:R-:W-:Y:S05]  /*129f0*/  BSYNC B1 ;  /* 0x0000000000017941 */ /* 0x000fea0003800000 */
.L_x_534:
[----:B0-----:R-:W-:Y:S01]  /*12a00*/  @!P4 IMAD R3, R148, R17, R2 ;  /* 0x000000119403c224 */ /* 0x001fe200078e0202 */
[----:B------:R-:W-:Y:S04]  /*12a10*/  BSSY B1, `(.L_x_536) ;  /* 0x0000006000017945 */ /* 0x000fe80003800000 */
[----:B------:R0:W-:Y:S01]  /*12a20*/  @!P4 STG.E.U8 desc[UR36][R6.64+0xf8], R3 ;  /* 0x0000f8030600c986 */ /* 0x0001e2000c101124 */
[----:B------:R-:W-:Y:S05]  /*12a30*/  @P2 BRA `(.L_x_537) ;  /* 0x00000000000c2947 */ /* 0x000fea0003800000 */
[----:B------:R-:W0:Y:S02]  /*12a40*/  LDG.E.U8 R16, desc[UR36][R14.64+0xf9] ;  /* 0x0000f9240e107981 */ /* 0x000e24000c1e1100 */
[----:B0-----:R-:W-:-:S05]  /*12a50*/  PRMT R3, R16, 0x8880, RZ ;  /* 0x0000888010037816 */ /* 0x001fca00000000ff */
[----:B------:R-:W-:-:S07]  /*12a60*/  IMAD R2, R3, R18, RZ ;  /* 0x0000001203027224 */ /* 0x000fce00078e02ff */
.L_x_537:
[----:B------:R-:W-:Y:S05]  /*12a70*/  BSYNC B1 ;  /* 0x0000000000017941 */ /* 0x000fea0003800000 */
.L_x_536:
[----:B------:R-:W-:Y:S01]  /*12a80*/  @!P2 IMAD R149, R149, R17, R2 ;  /* 0x000000119595a224 */ /* 0x000fe200078e0202 */
[----:B------:R-:W-:Y:S04]  /*12a90*/  BSSY B1, `(.L_x_538) ;  /* 0x0000006000017945 */ /* 0x000fe80003800000 */
[----:B------:R0:W-:Y:S01]  /*12aa0*/  @!P2 STG.E.U8 desc[UR36][R6.64+0xf9], R149 ;  /* 0x0000f9950600a986 */ /* 0x0001e2000c101124 */
[----:B------:R-:W-:Y:S05]  /*12ab0*/  @P6 BRA `(.L_x_539) ;  /* 0x00000000000c6947 */ /* 0x000fea0003800000 */
[----:B------:R-:W0:Y:S02]  /*12ac0*/  LDG.E.U8 R16, desc[UR36][R154.64+0xf8] ;  /* 0x0000f8249a107981 */ /* 0x000e24000c1e1100 */
[----:B0-----:R-:W-:-:S05]  /*12ad0*/  PRMT R3, R16, 0x8880, RZ ;  /* 0x0000888010037816 */ /* 0x001fca00000000ff */
[----:B------:R-:W-:-:S07]  /*12ae0*/  IMAD R2, R3, R18, RZ ;  /* 0x0000001203027224 */ /* 0x000fce00078e02ff */
.L_x_539:
[----:B------:R-:W-:Y:S05]  /*12af0*/  BSYNC B1 ;  /* 0x0000000000017941 */ /* 0x000fea0003800000 */
.L_x_538:
[----:B0-----:R-:W-:Y:S01]  /*12b00*/  @!P6 IMAD R3, R150, R17, R2 ;  /* 0x000000119603e224 */ /* 0x001fe200078e0202 */
[----:B------:R-:W-:Y:S01]  /*12b10*/  ISETP.LT.OR P0, PT, R0, 0xfa, !P0 ;  /* 0x000000fa0000780c */ /* 0x000fe20004701670 */
[----:B------:R-:W-:Y:S03]  /*12b20*/  BSSY B1, `(.L_x_540) ;  /* 0x0000006000017945 */ /* 0x000fe60003800000 */
[----:B------:R0:W-:Y:S09]  /*12b30*/  @!P6 STG.E.U8 desc[UR36][R8.64+0xf8], R3 ;  /* 0x0000f8030800e986 */ /* 0x0001f2000c101124 */
[----:B------:R-:W-:Y:S05]  /*12b40*/  @P0 BRA `(.L_x_541) ;  /* 0x00000000000c0947 */ /* 0x000fea0003800000 */
[----:B------:R-:W0:Y:S02]  /*12b50*/  LDG.E.U8 R16, desc[UR36][R154.64+0xf9] ;  /* 0x0000f9249a107981 */ /* 0x000e24000c1e1100 */
[----:B0-----:R-:W-:-:S05]  /*12b60*/  PRMT R3, R16, 0x8880, RZ ;  /* 0x0000888010037816 */ /* 0x001fca00000000ff */
[----:B------:R-:W-:-:S07]  /*12b70*/  IMAD R2, R3, R18, RZ ;  /* 0x0000001203027224 */ /* 0x000fce00078e02ff */
.L_x_541:
[----:B------:R-:W-:Y:S05]  /*12b80*/  BSYNC B1 ;  /* 0x0000000000017941 */ /* 0x000fea0003800000 */
.L_x_540:
[----:B------:R-:W-:Y:S01]  /*12b90*/  IMAD R151, R151, R17, R2 ;  /* 0x0000001197977224 */ /* 0x000fe200078e0202 */
[----:B------:R-:W-:Y:S06]  /*12ba0*/  @P0 BRA `(.L_x_542) ;  /* 0x0000003800180947 */ /* 0x000fec0003800000 */
[----:B------:R0:W-:Y:S01]  /*12bb0*/  STG.E.U8 desc[UR36][R8.64+0xf9], R151 ;  /* 0x0000f99708007986 */ /* 0x0001e2000c101124 */
[----:B------:R-:W-:Y:S05]  /*12bc0*/  BRA `(.L_x_542) ;  /* 0x0000003800107947 */ /* 0x000fea0003800000 */
.L_x_29:
[----:B------:R-:W2:Y:S04]  /*12bd0*/  LDL.LU R2, [R1] ;  /* 0x0000000001027983 */ /* 0x000ea80000300800 */
[----:B------:R-:W3:Y:S04]  /*12be0*/  LDL.LU R3, [R1+0xc] ;  /* 0x00000c0001037983 */ /* 0x000ee80000300800 */
[----:B------:R-:W4:Y:S04]  /*12bf0*/  LDL.LU R12, [R1+0x14] ;  /* 0x00001400010c7983 */ /* 0x000f280000300800 */
[----:B------:R-:W5:Y:S04]  /*12c00*/  LDL.LU R13, [R1+0x8c] ;  /* 0x00008c00010d7983 */ /* 0x000f680000300800 */
        /* <DEDUP_REMOVED lines=63> */
[----:B------:R-:W5:Y:S01]  /*13000*/  LDL.LU R176, [R1+0x194] ;  /* 0x0001940001b07983 */ /* 0x000f620000300800 */
[----:B------:R-:W-:-:S03]  /*13010*/  ISETP.GE.AND P0, PT, R19, 0x1, PT ;  /* 0x000000011300780c */ /* 0x000fc60003f06270 */
[----:B------:R-:W5:Y:S04]  /*13020*/  LDL.LU R175, [R1+0x198] ;  /* 0x0001980001af7983 */ /* 0x000f680000300800 */
[----:B------:R-:W5:Y:S04]  /*13030*/  LDL.LU R174, [R1+0x19c] ;  /* 0x00019c0001ae7983 */ /* 0x000f680000300800 */
[----:B------:R-:W5:Y:S04]  /*13040*/  LDL.LU R173, [R1+0x1a0] ;  /* 0x0001a00001ad7983 */ /* 0x000f680000300800 */
[----:B------:R-:W5:Y:S01]  /*13050*/  LDL.LU R172, [R1+0x1a4] ;  /* 0x0001a40001ac7983 */ /* 0x000f620000300800 */
[----:B------:R-:W-:-:S03]  /*13060*/  ISETP.LT.OR P1, PT, R0, 0x1, !P0 ;  /* 0x000000010000780c */ /* 0x000fc60004721670 */
        /* <DEDUP_REMOVED lines=13> */
[----:B--2---:R-:W-:-:S03]  /*13140*/  @!P1 IMAD R2, R2, R17, RZ ;  /* 0x0000001102029224 */ /* 0x004fc600078e02ff */
        /* <DEDUP_REMOVED lines=9> */
[----:B------:R0:W-:Y:S04]  /*131e0*/  @!P1 STG.E.U8 desc[UR36][R4.64], R2 ;  /* 0x0000000204009986 */ /* 0x0001e8000c101124 */
[----:B0-----:R-:W3:Y:S01]  /*131f0*/  LDL.LU R2, [R1+0x4] ;  /* 0x0000040001027983 */ /* 0x001ee20000300800 */
[----:B------:R-:W-:-:S02]  /*13200*/  ISETP.LT.OR P1, PT, R0, 0x2, !P0 ;  /* 0x000000020000780c */ /* 0x000fc40004721670 */
[----:B------:R-:W-:-:S11]  /*13210*/  ISETP.GE.AND P2, PT, R19, 0x9, PT ;  /* 0x000000091300780c */ /* 0x000fd60003f46270 */
[----:B---3--:R-:W-:-:S05]  /*13220*/  @!P1 IMAD R2, R2, R17, RZ ;  /* 0x0000001102029224 */ /* 0x008fca00078e02ff */
[----:B------:R0:W-:Y:S04]  /*13230*/  @!P1 STG.E.U8 desc[UR36][R4.64+0x1], R2 ;  /* 0x0000010204009986 */ /* 0x0001e8000c101124 */
[----:B0-----:R-:W3:Y:S01]  /*13240*/  LDL.LU R2, [R1+0x8] ;  /* 0x0000080001027983 */ /* 0x001ee20000300800 */
[C---:B------:R-:W-:Y:S02]  /*13250*/  ISETP.LT.OR P1, PT, R0.reuse, 0x1, !P2 ;  /* 0x000000010000780c */ /* 0x040fe40005721670 */
[C---:B------:R-:W-:Y:S02]  /*13260*/  ISETP.LT.OR P3, PT, R0.reuse, 0x2, !P2 ;  /* 0x000000020000780c */ /* 0x040fe40005761670 */
[----:B------:R-:W-:-:S09]  /*13270*/  ISETP.LT.OR P4, PT, R0, 0x9, !P0 ;  /* 0x000000090000780c */ /* 0x000fd20004781670 */
[----:B---3--:R-:W-:-:S05]  /*13280*/  @!P1 IMAD R2, R2, R17, RZ ;  /* 0x0000001102029224 */ /* 0x008fca00078e02ff */
[----:B------:R0:W-:Y:S04]  /*13290*/  @!P1 STG.E.U8 desc[UR36][R10.64], R2 ;  /* 0x000000020a009986 */ /* 0x0001e8000c101124 */
[----:B0-----:R-:W3:Y:S01]  /*132a0*/  LDL.LU R2, [R1+0x10] ;  /* 0x0000100001027983 */ /* 0x001ee20000300800 */
[----:B------:R-:W-:Y:S01]  /*132b0*/  @!P3 IMAD R3, R3, R17, RZ ;  /* 0x000000110303b224 */ /* 0x000fe200078e02ff */
[C---:B------:R-:W-:Y:S02]  /*132c0*/  ISETP.LT.OR P1, PT, R0.reuse, 0xa, !P0 ;  /* 0x0000000a0000780c */ /* 0x040fe40004721670 */
[C---:B------:R-:W-:Y:S02]  /*132d0*/  ISETP.LT.OR P5, PT, R0.reuse, 0x9, !P2 ;  /* 0x000000090000780c */ /* 0x040fe400057a1670 */
[----:B------:R0:W-:Y:S01]  /*132e0*/  @!P3 STG.E.U8 desc[UR36][R10.64+0x1], R3 ;  /* 0x000001030a00b986 */ /* 0x0001e2000c101124 */
[----:B------:R-:W-:-:S03]  /*132f0*/  ISETP.LT.OR P6, PT, R0, 0xa, !P2 ;  /* 0x0000000a0000780c */ /* 0x000fc600057c1670 */
[----:B0-----:R-:W5:Y:S01]  /*13300*/  LDL.LU R3, [R1+0x18] ;  /* 0x0000180001037983 */ /* 0x001f620000300800 */
[----:B---3--:R-:W-:-:S05]  /*13310*/  @!P4 IMAD R2, R2, R17, RZ ;  /* 0x000000110202c224 */ /* 0x008fca00078e02ff */
[----:B------:R0:W-:Y:S04]  /*13320*/  @!P4 STG.E.U8 desc[UR36][R4.64+0x8], R2 ;  /* 0x000008020400c986 */ /* 0x0001e8000c101124 */
[----:B0-----:R-:W3:Y:S01]  /*13330*/  LDL.LU R2, [R1+0x1c] ;  /* 0x00001c0001027983 */ /* 0x001ee20000300800 */
[-C--:B----4-:R-:W-:Y:S02]  /*13340*/  @!P1 IMAD R12, R12, R17.reuse, RZ ;  /* 0x000000110c0c9224 */ /* 0x090fe400078e02ff */
[----:B-----5:R-:W-:-:S03]  /*13350*/  @!P5 IMAD R3, R3, R17, RZ ;  /* 0x000000110303d224 */ /* 0x020fc600078e02ff */
[----:B------:R0:W-:Y:S04]  /*13360*/  @!P1 STG.E.U8 desc[UR36][R4.64+0x9], R12 ;  /* 0x0000090c04009986 */ /* 0x0001e8000c101124 */
[----:B------:R1:W-:Y:S04]  /*13370*/  @!P5 STG.E.U8 desc[UR36][R10.64+0x8], R3 ;  /* 0x000008030a00d986 */ /* 0x0003e8000c101124 */
[----:B0-----:R-:W4:Y:S04]  /*13380*/  LDL.LU R12, [R1+0x28] ;  /* 0x00002800010c7983 */ /* 0x001f280000300800 */
[----:B-1----:R-:W5:Y:S01]  /*13390*/  LDL.LU R3, [R1+0x20] ;  /* 0x0000200001037983 */ /* 0x002f620000300800 */
[----:B---3--:R-:W-:-:S05]  /*133a0*/  @!P6 IMAD R2, R2, R17, RZ ;  /* 0x000000110202e224 */ /* 0x008fca00078e02ff */
[----:B------:R0:W-:Y:S04]  /*133b0*/  @!P6 STG.E.U8 desc[UR36][R10.64+0x9], R2 ;  /* 0x000009020a00e986 */ /* 0x0001e8000c101124 */
[----:B0-----:R-:W3:Y:S01]  /*133c0*/  LDL.LU R2, [R1+0x24] ;  /* 0x0000240001027983 */ /* 0x001ee20000300800 */
[C---:B------:R-:W-:Y:S02]  /*133d0*/  ISETP.LT.OR P3, PT, R0.reuse, 0x11, !P0 ;  /* 0x000000110000780c */ /* 0x040fe40004761670 */
[----:B------:R-:W-:-:S11]  /*133e0*/  ISETP.LT.OR P4, PT, R0, 0x12, !P0 ;  /* 0x000000120000780c */ /* 0x000fd60004781670 */
[----:B-----5:R-:W-:-:S05]  /*133f0*/  @!P3 IMAD R3, R3, R17, RZ ;  /* 0x000000110303b224 */ /* 0x020fca00078e02ff */
[----:B------:R0:W-:Y:S04]  /*13400*/  @!P3 STG.E.U8 desc[UR36][R4.64+0x10], R3 ;  /* 0x000010030400b986 */ /* 0x0001e8000c101124 */
[----:B0-----:R-:W5:Y:S01]  /*13410*/  LDL.LU R3, [R1+0x2c] ;  /* 0x00002c0001037983 */ /* 0x001f620000300800 */
[----:B---3--:R-:W-:-:S05]  /*13420*/  @!P4 IMAD R2, R2, R17, RZ ;  /* 0x000000110202c224 */ /* 0x008fca00078e02ff */
[----:B------:R0:W-:Y:S04]  /*13430*/  @!P4 STG.E.U8 desc[UR36][R4.64+0x11], R2 ;  /* 0x000011020400c986 */ /* 0x0001e8000c101124 */
[----:B0-----:R-:W3:Y:S01]  /*13440*/  LDL.LU R2, [R1+0x30] ;  /* 0x0000300001027983 */ /* 0x001ee20000300800 */
[C---:B------:R-:W-:Y:S02]  /*13450*/  ISETP.LT.OR P1, PT, R0.reuse, 0x11, !P2 ;  /* 0x000000110000780c */ /* 0x040fe40005721670 */
[C---:B------:R-:W-:Y:S02]  /*13460*/  ISETP.LT.OR P5, PT, R0.reuse, 0x12, !P2 ;  /* 0x000000120000780c */ /* 0x040fe400057a1670 */
[----:B------:R-:W-:-:S09]  /*13470*/  ISETP.LT.OR P6, PT, R0, 0x19, !P0 ;  /* 0x000000190000780c */ /* 0x000fd200047c1670 */
        /* <DEDUP_REMOVED lines=38> */
[----:B------:R-:W-:-:S13]  /*136e0*/  ISETP.LT.OR P6, PT, R0, 0x2a, !P0 ;  /* 0x0000002a0000780c */ /* 0x000fda00047c1670 */
[----:B-----5:R-:W-:-:S05]  /*136f0*/  @!P6 IMAD R3, R3, R17, RZ ;  /* 0x000000110303e224 */ /* 0x020fca00078e02ff */
[----:B------:R-:W-:Y:S01]  /*13700*/  @!P6 STG.E.U8 desc[UR36][R4.64+0x29], R3 ;  /* 0x000029030400e986 */ /* 0x000fe2000c101124 */
[----:B---3--:R-:W-:-:S05]  /*13710*/  @!P5 IMAD R2, R2, R17, RZ ;  /* 0x000000110202d224 */ /* 0x008fca00078e02ff */
[----:B------:R0:W-:Y:S04]  /*13720*/  @!P5 STG.E.U8 desc[UR36][R4.64+0x28], R2 ;  /* 0x000028020400d986 */ /* 0x0001e8000c101124 */
[----:B0-----:R-:W3:Y:S04]  /*13730*/  LDL.LU R2, [R1+0x58] ;  /* 0x0000580001027983 */ /* 0x001ee80000300800 */
[----:B------:R-:W5:Y:S01]  /*13740*/  LDL.LU R3, [R1+0x5c] ;  /* 0x00005c0001037983 */ /* 0x000f620000300800 */
[C---:B------:R-:W-:Y:S02]  /*13750*/  ISETP.LT.OR P1, PT, R0.reuse, 0x29, !P2 ;  /* 0x000000290000780c */ /* 0x040fe40005721670 */
[----:B------:R-:W-:-:S11]  /*13760*/  ISETP.LT.OR P3, PT, R0, 0x2a, !P2 ;  /* 0x0000002a0000780c */ /* 0x000fd60005761670 */
[----:B---3--:R-:W-:-:S05]  /*13770*/  @!P1 IMAD R2, R2, R17, RZ ;  /* 0x0000001102029224 */ /* 0x008fca00078e02ff */
[----:B------:R0:W-:Y:S04]  /*13780*/  @!P1 STG.E.U8 desc[UR36][R10.64+0x28], R2 ;  /* 0x000028020a009986 */ /* 0x0001e8000c101124 */
[----:B0-----:R-:W3:Y:S01]  /*13790*/  LDL.LU R2, [R1+0x60] ;  /* 0x0000600001027983 */ /* 0x001ee20000300800 */
[----:B-----5:R-:W-:-:S05]  /*137a0*/  @!P3 IMAD R3, R3, R17, RZ ;  /* 0x000000110303b224 */ /* 0x020fca00078e02ff */
[----:B------:R0:W-:Y:S04]  /*137b0*/  @!P3 STG.E.U8 desc[UR36][R10.64+0x29], R3 ;  /* 0x000029030a00b986 */ /* 0x0001e8000c101124 */
[----:B0-----:R-:W5:Y:S01]  /*137c0*/  LDL.LU R3, [R1+0x68] ;  /* 0x0000680001037983 */ /* 0x001f620000300800 */
[C---:B------:R-:W-:Y:S02]  /*137d0*/  ISETP.LT.OR P4, PT, R0.reuse, 0x31, !P0 ;  /* 0x000000310000780c */ /* 0x040fe40004781670 */
[C---:B------:R-:W-:Y:S02]  /*137e0*/  ISETP.LT.OR P5, PT, R0.reuse, 0x32, !P0 ;  /* 0x000000320000780c */ /* 0x040fe400047a1670 */
[----:B------:R-:W-:-:S11]  /*137f0*/  ISETP.LT.OR P6, PT, R0, 0x31, !P2 ;  /* 0x000000310000780c */ /* 0x000fd600057c1670 */
[----:B----4-:R-:W-:-:S05]  /*13800*/  @!P5 IMAD R12, R12, R17, RZ ;  /* 0x000000110c0cd224 */ /* 0x010fca00078e02ff */
[----:B------:R-:W-:Y:S01]  /*13810*/  @!P5 STG.E.U8 desc[UR36][R4.64+0x31], R12 ;  /* 0x0000310c0400d986 */ /* 0x000fe2000c101124 */
[----:B---3--:R-:W-:-:S05]  /*13820*/  @!P4 IMAD R2, R2, R17, RZ ;  /* 0x000000110202c224 */ /* 0x008fca00078e02ff */
[----:B------:R0:W-:Y:S04]  /*13830*/  @!P4 STG.E.U8 desc[UR36][R4.64+0x30], R2 ;  /* 0x000030020400c986 */ /* 0x0001e8000c101124 */
[----:B0-----:R-:W3:Y:S01]  /*13840*/  LDL.LU R2, [R1+0x6c] ;  /* 0x00006c0001027983 */ /* 0x001ee20000300800 */
[----:B-----5:R-:W-:-:S03]  /*13850*/  @!P6 IMAD R3, R3, R17, RZ ;  /* 0x000000110303e224 */ /* 0x020fc600078e02ff */
[----:B------:R-:W4:Y:S04]  /*13860*/  LDL.LU R12, [R1+0x78] ;  /* 0x00007800010c7983 */ /* 0x000f280000300800 */
[----:B------:R0:W-:Y:S04]  /*13870*/  @!P6 STG.E.U8 desc[UR36][R10.64+0x30], R3 ;  /* 0x000030030a00e986 */ /* 0x0001e8000c101124 */
[----:B0-----:R-:W5:Y:S01]  /*13880*/  LDL.LU R3, [R1+0x70] ;  /* 0x0000700001037983 */ /* 0x001f620000300800 */
        /* <DEDUP_REMOVED lines=11> */
[-C--:B----4-:R-:W-:Y:S02]  /*13940*/  @!P5 IMAD R12, R12, R17.reuse, RZ ;  /* 0x000000110c0cd224 */ /* 0x090fe400078e02ff */
[----:B---3--:R-:W-:-:S05]  /*13950*/  @!P4 IMAD R2, R2, R17, RZ ;  /* 0x000000110202c224 */ /* 0x008fca00078e02ff */
[----:B------:R0:W-:Y:S04]  /*13960*/  @!P4 STG.E.U8 desc[UR36][R4.64+0x39], R2 ;  /* 0x000039020400c986 */ /* 0x0001e8000c101124 */
[----:B0-----:R-:W3:Y:S01]  /*13970*/  LDL.LU R2, [R1+0x80] ;  /* 0x0000800001027983 */ /* 0x001ee20000300800 */
[----:B-----5:R-:W-:-:S03]  /*13980*/  @!P6 IMAD R3, R3, R17, RZ ;  /* 0x000000110303e224 */ /* 0x020fc600078e02ff */
[----:B------:R0:W-:Y:S04]  /*13990*/  @!P5 STG.E.U8 desc[UR36][R10.64+0x38], R12 ;  /* 0x0000380c0a00d986 */ /* 0x0001e8000c101124 */
[----:B------:R1:W-:Y:S04]  /*139a0*/  @!P6 STG.E.U8 desc[UR36][R10.64+0x39], R3 ;  /* 0x000039030a00e986 */ /* 0x0003e8000c101124 */
[----:B0-----:R-:W4:Y:S04]  /*139b0*/  LDL.LU R12, [R1+0xa0] ;  /* 0x0000a000010c7983 */ /* 0x001f280000300800 */
[----:B-1----:R-:W5:Y:S01]  /*139c0*/  LDL.LU R3, [R1+0x84] ;  /* 0x0000840001037983 */ /* 0x002f620000300800 */
[----:B------:R-:W-:-:S02]  /*139d0*/  ISETP.LT.OR P1, PT, R0, 0x41, !P0 ;  /* 0x000000410000780c */ /* 0x000fc40004721670 */
        /* <DEDUP_REMOVED lines=9> */
[C---:B------:R-:W-:Y:S02]  /*13a70*/  ISETP.LT.OR P6, PT, R0.reuse, 0x49, !P0 ;  /* 0x000000490000780c */ /* 0x040fe400047c1670 */
[----:B------:R-:W-:-:S02]  /*13a80*/  ISETP.LT.OR P1, PT, R0, 0x4a, !P0 ;  /* 0x0000004a0000780c */ /* 0x000fc40004721670 */
[----:B------:R-:W-:-:S07]  /*13a90*/  ISETP.LT.OR P3, PT, R0, 0x49, !P2 ;  /* 0x000000490000780c */ /* 0x000fce0005761670 */
[-C--:B------:R-:W-:Y:S02]  /*13aa0*/  @!P5 IMAD R13, R13, R17.reuse, RZ ;  /* 0x000000110d0dd224 */ /* 0x080fe400078e02ff */
[-C--:B------:R-:W-:Y:S02]  /*13ab0*/  @!P6 IMAD R15, R15, R17.reuse, RZ ;  /* 0x000000110f0fe224 */ /* 0x080fe400078e02ff */
[----:B------:R-:W-:Y:S01]  /*13ac0*/  @!P1 IMAD R21, R21, R17, RZ ;  /* 0x0000001115159224 */ /* 0x000fe200078e02ff */
[----:B------:R4:W-:Y:S01]  /*13ad0*/  @!P5 STG.E.U8 desc[UR36][R10.64+0x41], R13 ;  /* 0x0000410d0a00d986 */ /* 0x0009e2000c101124 */
[----:B------:R-:W-:-:S13]  /*13ae0*/  ISETP.LT.OR P5, PT, R0, 0x51, !P0 ;  /* 0x000000510000780c */ /* 0x000fda00047a1670 */
[-C--:B----4-:R-:W-:Y:S02]  /*13af0*/  @!P5 IMAD R13, R12, R17.reuse, RZ ;  /* 0x000000110c0dd224 */ /* 0x090fe400078e02ff */
[----:B---3--:R-:W-:-:S05]  /*13b00*/  @!P4 IMAD R2, R2, R17, RZ ;  /* 0x000000110202c224 */ /* 0x008fca00078e02ff */
[----:B------:R-:W-:Y:S01]  /*13b10*/  @!P4 STG.E.U8 desc[UR36][R10.64+0x40], R2 ;  /* 0x000040020a00c986 */ /* 0x000fe2000c101124 */
[----:B------:R-:W-:-:S03]  /*13b20*/  ISETP.LT.OR P4, PT, R0, 0x4a, !P2 ;  /* 0x0000004a0000780c */ /* 0x000fc60005781670 */
[----:B------:R0:W-:Y:S01]  /*13b30*/  @!P6 STG.E.U8 desc[UR36][R4.64+0x48], R15 ;  /* 0x0000480f0400e986 */ /* 0x0001e2000c101124 */
[----:B------:R-:W-:-:S03]  /*13b40*/  ISETP.LT.OR P6, PT, R0, 0x52, !P0 ;  /* 0x000000520000780c */ /* 0x000fc600047c1670 */
[----:B------:R-:W-:Y:S01]  /*13b50*/  @!P1 STG.E.U8 desc[UR36][R4.64+0x49], R21 ;  /* 0x0000491504009986 */ /* 0x000fe2000c101124 */
[----:B------:R-:W-:-:S05]  /*13b60*/  ISETP.LT.OR P1, PT, R0, 0x51, !P2 ;  /* 0x000000510000780c */ /* 0x000fca0005721670 */
[-C--:B------:R-:W-:Y:S02]  /*13b70*/  @!P4 IMAD R23, R23, R17.reuse, RZ ;  /* 0x000000111717c224 */ /* 0x080fe400078e02ff */
[-C--:B-----5:R-:W-:Y:S02]  /*13b80*/  @!P3 IMAD R3, R3, R17.reuse, RZ ;  /* 0x000000110303b224 */ /* 0x0a0fe400078e02ff */
[-C--:B0-----:R-:W-:Y:S01]  /*13b90*/  @!P6 IMAD R15, R235, R17.reuse, RZ ;  /* 0x00000011eb0fe224 */ /* 0x081fe200078e02ff */
[----:B------:R-:W-:Y:S03]  /*13ba0*/  @!P4 STG.E.U8 desc[UR36][R10.64+0x49], R23 ;  /* 0x000049170a00c986 */ /* 0x000fe6000c101124 */
[----:B------:R-:W-:Y:S01]  /*13bb0*/  @!P1 IMAD R153, R153, R17, RZ ;  /* 0x0000001199999224 */ /* 0x000fe200078e02ff */
[----:B------:R0:W-:Y:S01]  /*13bc0*/  @!P3 STG.E.U8 desc[UR36][R10.64+0x48], R3 ;  /* 0x000048030a00b986 */ /* 0x0001e2000c101124 */
[----:B------:R-:W-:-:S02]  /*13bd0*/  ISETP.LT.OR P3, PT, R0, 0x52, !P2 ;  /* 0x000000520000780c */ /* 0x000fc40005761670 */
[C---:B------:R-:W-:Y:S01]  /*13be0*/  ISETP.LT.OR P4, PT, R0.reuse, 0x59, !P0 ;  /* 0x000000590000780c */ /* 0x040fe20004781670 */
[----:B------:R1:W-:Y:S01]  /*13bf0*/  @!P5 STG.E.U8 desc[UR36][R4.64+0x50], R13 ;  /* 0x0000500d0400d986 */ /* 0x0003e2000c101124 */
[----:B------:R-:W-:-:S03]  /*13c00*/  ISETP.LT.OR P5, PT, R0, 0x5a, !P0 ;  /* 0x0000005a0000780c */ /* 0x000fc600047a1670 */
[----:B------:R3:W-:Y:S01]  /*13c10*/  @!P6 STG.E.U8 desc[UR36][R4.64+0x51], R15 ;  /* 0x0000510f0400e986 */ /* 0x0007e2000c101124 */
[----:B------:R-:W-:-:S03]  /*13c20*/  ISETP.LT.OR P6, PT, R0, 0x59, !P2 ;  /* 0x000000590000780c */ /* 0x000fc600057c1670 */
[----:B------:R-:W-:Y:S01]  /*13c30*/  @!P1 STG.E.U8 desc[UR36][R10.64+0x50], R153 ;  /* 0x000050990a009986 */ /* 0x000fe2000c101124 */
[----:B------:R-:W-:Y:S01]  /*13c40*/  ISETP.LT.OR P1, PT, R0, 0x5a, !P2 ;  /* 0x0000005a0000780c */ /* 0x000fe20005721670 */
[-C--:B0-----:R-:W-:Y:S02]  /*13c50*/  @!P3 IMAD R3, R234, R17.reuse, RZ ;  /* 0x00000011ea03b224 */ /* 0x081fe400078e02ff */
[-C--:B------:R-:W-:Y:S02]  /*13c60*/  @!P4 IMAD R21, R233, R17.reuse, RZ ;  /* 0x00000011e915c224 */ /* 0x080fe400078e02ff */
[-C--:B-1----:R-:W-:Y:S01]  /*13c70*/  @!P5 IMAD R13, R232, R17.reuse, RZ ;  /* 0x00000011e80dd224 */ /* 0x082fe200078e02ff */
[----:B------:R0:W-:Y:S03]  /*13c80*/  @!P3 STG.E.U8 desc[UR36][R10.64+0x51], R3 ;  /* 0x000051030a00b986 */ /* 0x0001e6000c101124 */
[----:B---3--:R-:W-:Y:S01]  /*13c90*/  @!P6 IMAD R15, R231, R17, RZ ;  /* 0x00000011e70fe224 */ /* 0x008fe200078e02ff */
[----:B------:R1:W-:Y:S01]  /*13ca0*/  @!P4 STG.E.U8 desc[UR36][R4.64+0x58], R21 ;  /* 0x000058150400c986 */ /* 0x0003e2000c101124 */
[----:B------:R-:W-:-:S02]  /*13cb0*/  ISETP.LT.OR P3, PT, R0, 0x61, !P0 ;  /* 0x000000610000780c */ /* 0x000fc40004761670 */
[----:B------:R-:W-:Y:S01]  /*13cc0*/  @!P1 IMAD R23, R230, R17, RZ ;  /* 0x00000011e6179224 */ /* 0x000fe200078e02ff */
        /* <DEDUP_REMOVED lines=8> */
[-C--:B-1----:R-:W-:Y:S02]  /*13d50*/  @!P4 IMAD R21, R228, R17.reuse, RZ ;  /* 0x00000011e415c224 */ /* 0x082fe400078e02ff */
[-C--:B---3--:R-:W-:Y:S01]  /*13d60*/  @!P5 IMAD R13, R227, R17.reuse, RZ ;  /* 0x00000011e30dd224 */ /* 0x088fe200078e02ff */
[----:B------:R0:W-:Y:S03]  /*13d70*/  @!P3 STG.E.U8 desc[UR36][R4.64+0x60], R3 ;  /* 0x000060030400b986 */ /* 0x0001e6000c101124 */
[----:B----4-:R-:W-:Y:S01]  /*13d80*/  @!P6 IMAD R15, R226, R17, RZ ;  /* 0x00000011e20fe224 */ /* 0x010fe200078e02ff */
        /* <DEDUP_REMOVED lines=134> */
[-C--:B----4-:R-:W-:Y:S01]  /*145f0*/  @!P6 IMAD R15, R181, R17.reuse, RZ ;  /* 0x00000011b50fe224 */ /* 0x090fe200078e02ff */
[----:B------:R1:W-:Y:S03]  /*14600*/  @!P4 STG.E.U8 desc[UR36][R10.64+0xb8], R21 ;  /* 0x0000b8150a00c986 */ /* 0x0003e6000c101124 */
[----:B------:R-:W-:Y:S01]  /*14610*/  @!P1 IMAD R23, R180, R17, RZ ;  /* 0x00000011b4179224 */ /* 0x000fe200078e02ff */
[C---:B------:R-:W-:Y:S01]  /*14620*/  ISETP.LT.OR P3, PT, R0.reuse, 0xc1, !P2 ;  /* 0x000000c10000780c */ /* 0x040fe20005761670 */
[----:B------:R3:W-:Y:S01]  /*14630*/  @!P5 STG.E.U8 desc[UR36][R10.64+0xb9], R13 ;  /* 0x0000b90d0a00d986 */ /* 0x0007e2000c101124 */
[----:B------:R-:W-:-:S02]  /*14640*/  ISETP.LT.OR P4, PT, R0, 0xc2, !P2 ;  /* 0x000000c20000780c */ /* 0x000fc40005781670 */
[C---:B------:R-:W-:Y:S01]  /*14650*/  ISETP.LT.OR P5, PT, R0.reuse, 0xc9, !P0 ;  /* 0x000000c90000780c */ /* 0x040fe200047a1670 */
[----:B------:R4:W-:Y:S01]  /*14660*/  @!P6 STG.E.U8 desc[UR36][R4.64+0xc0], R15 ;  /* 0x0000c00f0400e986 */ /* 0x0009e2000c101124 */
[----:B------:R-:W-:-:S03]  /*14670*/  ISETP.LT.OR P6, PT, R0, 0xca, !P0 ;  /* 0x000000ca0000780c */ /* 0x000fc600047c1670 */
[----:B------:R-:W-:Y:S01]  /*14680*/  @!P1 STG.E.U8 desc[UR36][R4.64+0xc1], R23 ;  /* 0x0000c11704009986 */ /* 0x000fe2000c101124 */
[----:B------:R-:W-:-:S03]  /*14690*/  ISETP.LT.OR P1, PT, R0, 0xc9, !P2 ;  /* 0x000000c90000780c */ /* 0x000fc60005721670 */
[-C--:B0-----:R-:W-:Y:S02]  /*146a0*/  @!P3 IMAD R3, R179, R17.reuse, RZ ;  /* 0x00000011b303b224 */ /* 0x081fe400078e02ff */
[-C--:B-1----:R-:W-:Y:S02]  /*146b0*/  @!P4 IMAD R21, R178, R17.reuse, RZ ;  /* 0x00000011b215c224 */ /* 0x082fe400078e02ff */
[-C--:B---3--:R-:W-:Y:S02]  /*146c0*/  @!P5 IMAD R13, R177, R17.reuse, RZ ;  /* 0x00000011b10dd224 */ /* 0x088fe400078e02ff */
[-C--:B----4-:R-:W-:Y:S01]  /*146d0*/  @!P6 IMAD R15, R176, R17.reuse, RZ ;  /* 0x00000011b00fe224 */ /* 0x090fe200078e02ff */
[----:B------:R0:W-:Y:S03]  /*146e0*/  @!P3 STG.E.U8 desc[UR36][R10.64+0xc0], R3 ;  /* 0x0000c0030a00b986 */ /* 0x0001e6000c101124 */
        /* <DEDUP_REMOVED lines=36> */
[----:B------:R4:W-:Y:S04]  /*14930*/  @!P6 STG.E.U8 desc[UR36][R10.64+0xd9], R15 ;  /* 0x0000d90f0a00e986 */ /* 0x0009e8000c101124 */
[----:B------:R-:W-:Y:S01]  /*14940*/  @!P1 STG.E.U8 desc[UR36][R4.64+0xe0], R153 ;  /* 0x0000e09904009986 */ /* 0x000fe2000c101124 */
[C---:B------:R-:W-:Y:S02]  /*14950*/  ISETP.LT.OR P1, PT, R0.reuse, 0xea, !P0 ;  /* 0x000000ea0000780c */ /* 0x040fe40004721670 */
[----:B------:R-:W-:Y:S01]  /*14960*/  ISETP.LT.OR P6, PT, R0, 0xe9, !P0 ;  /* 0x000000e90000780c */ /* 0x000fe200047c1670 */
[-C--:B0-----:R-:W-:Y:S02]  /*14970*/  @!P3 IMAD R3, R164, R17.reuse, RZ ;  /* 0x00000011a403b224 */ /* 0x081fe400078e02ff */
[----:B-1----:R-:W-:-:S02]  /*14980*/  @!P4 IMAD R21, R163, R17, RZ ;  /* 0x00000011a315c224 */ /* 0x002fc400078e02ff */
[----:B---3--:R-:W-:Y:S01]  /*14990*/  @!P5 IMAD R13, R162, R17, RZ ;  /* 0x00000011a20dd224 */ /* 0x008fe200078e02ff */
[----:B------:R0:W-:Y:S01]  /*149a0*/  @!P3 STG.E.U8 desc[UR36][R4.64+0xe1], R3 ;  /* 0x0000e1030400b986 */ /* 0x0001e2000c101124 */
[----:B------:R-:W-:-:S04]  /*149b0*/  ISETP.LT.OR P3, PT, R0, 0xe9, !P2 ;  /* 0x000000e90000780c */ /* 0x000fc80005761670 */
[-C--:B------:R-:W-:Y:S01]  /*149c0*/  @!P1 IMAD R23, R160, R17.reuse, RZ ;  /* 0x00000011a0179224 */ /* 0x080fe200078e02ff */
[----:B------:R2:W-:Y:S01]  /*149d0*/  @!P4 STG.E.U8 desc[UR36][R10.64+0xe0], R21 ;  /* 0x0000e0150a00c986 */ /* 0x0005e2000c101124 */
[----:B----4-:R-:W-:Y:S01]  /*149e0*/  @!P6 IMAD R15, R161, R17, RZ ;  /* 0x00000011a10fe224 */ /* 0x010fe200078e02ff */
[C---:B------:R-:W-:Y:S02]  /*149f0*/  ISETP.LT.OR P4, PT, R0.reuse, 0xea, !P2 ;  /* 0x000000ea0000780c */ /* 0x040fe40005781670 */
[----:B------:R1:W-:Y:S01]  /*14a00*/  @!P5 STG.E.U8 desc[UR36][R10.64+0xe1], R13 ;  /* 0x0000e10d0a00d986 */ /* 0x0003e2000c101124 */
[----:B------:R-:W-:-:S03]  /*14a10*/  ISETP.LT.OR P5, PT, R0, 0xf1, !P0 ;  /* 0x000000f10000780c */ /* 0x000fc600047a1670 */
[----:B------:R-:W-:Y:S01]  /*14a20*/  @!P1 STG.E.U8 desc[UR36][R4.64+0xe9], R23 ;  /* 0x0000e91704009986 */ /* 0x000fe2000c101124 */
[----:B------:R-:W-:-:S03]  /*14a30*/  ISETP.LT.OR P1, PT, R0, 0xf2, !P0 ;  /* 0x000000f20000780c */ /* 0x000fc60004721670 */
[----:B------:R3:W-:Y:S01]  /*14a40*/  @!P6 STG.E.U8 desc[UR36][R4.64+0xe8], R15 ;  /* 0x0000e80f0400e986 */ /* 0x0007e2000c101124 */
[----:B------:R-:W-:Y:S01]  /*14a50*/  ISETP.LT.OR P6, PT, R0, 0xf1, !P2 ;  /* 0x000000f10000780c */ /* 0x000fe200057c1670 */
[-C--:B0-----:R-:W-:Y:S02]  /*14a60*/  @!P3 IMAD R3, R159, R17.reuse, RZ ;  /* 0x000000119f03b224 */ /* 0x081fe400078e02ff */
[-C--:B--2---:R-:W-:Y:S02]  /*14a70*/  @!P4 IMAD R21, R158, R17.reuse, RZ ;  /* 0x000000119e15c224 */ /* 0x084fe400078e02ff */
[-C--:B-1----:R-:W-:Y:S01]  /*14a80*/  @!P5 IMAD R13, R157, R17.reuse, RZ ;  /* 0x000000119d0dd224 */ /* 0x082fe200078e02ff */
[----:B------:R0:W-:Y:S01]  /*14a90*/  @!P3 STG.E.U8 desc[UR36][R10.64+0xe8], R3 ;  /* 0x0000e8030a00b986 */ /* 0x0001e2000c101124 */
[----:B------:R-:W-:Y:S02]  /*14aa0*/  ISETP.LT.OR P3, PT, R0, 0xf2, !P2 ;  /* 0x000000f20000780c */ /* 0x000fe40005761670 */
[-C--:B---3--:R-:W-:Y:S01]  /*14ab0*/  @!P1 IMAD R15, R156, R17.reuse, RZ ;  /* 0x000000119c0f9224 */ /* 0x088fe200078e02ff */
[----:B------:R1:W-:Y:S03]  /*14ac0*/  @!P4 STG.E.U8 desc[UR36][R10.64+0xe9], R21 ;  /* 0x0000e9150a00c986 */ /* 0x0003e6000c101124 */
[----:B------:R-:W-:Y:S01]  /*14ad0*/  @!P6 IMAD R23, R155, R17, RZ ;  /* 0x000000119b17e224 */ /* 0x000fe200078e02ff */
[C---:B------:R-:W-:Y:S01]  /*14ae0*/  ISETP.LT.OR P4, PT, R0.reuse, 0xf9, !P0 ;  /* 0x000000f90000780c */ /* 0x040fe20004781670 */
[----:B------:R-:W-:Y:S01]  /*14af0*/  @!P1 STG.E.U8 desc[UR36][R4.64+0xf1], R15 ;  /* 0x0000f10f04009986 */ /* 0x000fe2000c101124 */
[----:B------:R-:W-:-:S02]  /*14b00*/  ISETP.LT.OR P0, PT, R0, 0xfa, !P0 ;  /* 0x000000fa0000780c */ /* 0x000fc40004701670 */
[C---:B------:R-:W-:Y:S01]  /*14b10*/  ISETP.GE.AND P1, PT, R19.reuse, 0x81, PT ;  /* 0x000000811300780c */ /* 0x040fe20003f26270 */
[----:B------:R2:W-:Y:S01]  /*14b20*/  @!P5 STG.E.U8 desc[UR36][R4.64+0xf0], R13 ;  /* 0x0000f00d0400d986 */ /* 0x0005e2000c101124 */
[C---:B------:R-:W-:Y:S02]  /*14b30*/  ISETP.LT.OR P5, PT, R0.reuse, 0xf9, !P2 ;  /* 0x000000f90000780c */ /* 0x040fe400057a1670 */
[C---:B------:R-:W-:Y:S01]  /*14b40*/  ISETP.LT.OR P2, PT, R0.reuse, 0xfa, !P2 ;  /* 0x000000fa0000780c */ /* 0x040fe20005741670 */
[----:B------:R-:W-:Y:S01]  /*14b50*/  @!P6 STG.E.U8 desc[UR36][R10.64+0xf0], R23 ;  /* 0x0000f0170a00e986 */ /* 0x000fe2000c101124 */
[----:B------:R-:W-:Y:S01]  /*14b60*/  ISETP.LT.OR P6, PT, R0, 0x1, !P1 ;  /* 0x000000010000780c */ /* 0x000fe20004fc1670 */
[-C--:B0-----:R-:W-:Y:S02]  /*14b70*/  @!P3 IMAD R3, R154, R17.reuse, RZ ;  /* 0x000000119a03b224 */ /* 0x081fe400078e02ff */
[-C--:B-1----:R-:W-:Y:S02]  /*14b80*/  @!P4 IMAD R21, R152, R17.reuse, RZ ;  /* 0x000000119815c224 */ /* 0x082fe400078e02ff */
[----:B------:R-:W-:Y:S01]  /*14b90*/  @!P0 IMAD R153, R22, R17, RZ ;  /* 0x0000001116998224 */ /* 0x000fe200078e02ff */
[----:B------:R0:W-:Y:S01]  /*14ba0*/  @!P3 STG.E.U8 desc[UR36][R10.64+0xf1], R3 ;  /* 0x0000f1030a00b986 */ /* 0x0001e2000c101124 */
[----:B------:R-:W-:-:S02]  /*14bb0*/  ISETP.GE.AND P3, PT, R19, 0x89, PT ;  /* 0x000000891300780c */ /* 0x000fc40003f66270 */
[-C--:B--2---:R-:W-:Y:S02]  /*14bc0*/  @!P5 IMAD R13, R20, R17.reuse, RZ ;  /* 0x00000011140dd224 */ /* 0x084fe400078e02ff */
[-C--:B------:R-:W-:Y:S01]  /*14bd0*/  @!P2 IMAD R15, R14, R17.reuse, RZ ;  /* 0x000000110e0fa224 */ /* 0x080fe200078e02ff */
[----:B------:R-:W-:Y:S01]  /*14be0*/  @!P0 STG.E.U8 desc[UR36][R4.64+0xf9], R153 ;  /* 0x0000f99904008986 */ /* 0x000fe2000c101124 */
[----:B------:R-:W-:Y:S01]  /*14bf0*/  @!P6 IMAD R19, R24, R17, RZ ;  /* 0x000000111813e224 */ /* 0x000fe200078e02ff */
[C---:B------:R-:W-:Y:S02]  /*14c00*/  ISETP.LT.OR P0, PT, R0.reuse, 0x2, !P1 ;  /* 0x000000020000780c */ /* 0x040fe40004f01670 */
[----:B------:R1:W-:Y:S01]  /*14c10*/  @!P4 STG.E.U8 desc[UR36][R4.64+0xf8], R21 ;  /* 0x0000f8150400c986 */ /* 0x0003e2000c101124 */
[----:B------:R-:W-:-:S03]  /*14c20*/  ISETP.LT.OR P4, PT, R0, 0x1, !P3 ;  /* 0x000000010000780c */ /* 0x000fc60005f81670 */
[----:B------:R-:W-:Y:S01]  /*14c30*/  @!P5 STG.E.U8 desc[UR36][R10.64+0xf8], R13 ;  /* 0x0000f80d0a00d986 */ /* 0x000fe2000c101124 */
[----:B------:R-:W-:-:S03]  /*14c40*/  ISETP.LT.OR P5, PT, R0, 0x2, !P3 ;  /* 0x000000020000780c */ /* 0x000fc60005fa1670 */
[----:B------:R-:W-:Y:S01]  /*14c50*/  @!P2 STG.E.U8 desc[UR36][R10.64+0xf9], R15 ;  /* 0x0000f90f0a00a986 */ /* 0x000fe2000c101124 */
[----:B------:R-:W-:-:S03]  /*14c60*/  ISETP.LT.OR P2, PT, R0, 0x9, !P1 ;  /* 0x000000090000780c */ /* 0x000fc60004f41670 */
[----:B------:R-:W-:Y:S01]  /*14c70*/  @!P6 STG.E.U8 desc[UR36][R6.64], R19 ;  /* 0x000000130600e986 */ /* 0x000fe2000c101124 */
[----:B------:R-:W-:Y:S01]  /*14c80*/  ISETP.LT.OR P6, PT, R0, 0xa, !P1 ;  /* 0x0000000a0000780c */ /* 0x000fe20004fc1670 */
[-C--:B------:R-:W-:Y:S02]  /*14c90*/  @!P0 IMAD R25, R25, R17.reuse, RZ ;  /* 0x0000001119198224 */ /* 0x080fe400078e02ff */
[-C--:B0-----:R-:W-:Y:S02]  /*14ca0*/  @!P4 IMAD R3, R26, R17.reuse, RZ ;  /* 0x000000111a03c224 */ /* 0x081fe400078e02ff */
[-C--:B------:R-:W-:Y:S01]  /*14cb0*/  @!P5 IMAD R27, R27, R17.reuse, RZ ;  /* 0x000000111b1bd224 */ /* 0x080fe200078e02ff */
[----:B------:R-:W-:Y:S03]  /*14cc0*/  @!P0 STG.E.U8 desc[UR36][R6.64+0x1], R25 ;  /* 0x0000011906008986 */ /* 0x000fe6000c101124 */
[----:B-1----:R-:W-:Y:S01]  /*14cd0*/  @!P2 IMAD R5, R28, R17, RZ ;  /* 0x000000111c05a224 */ /* 0x002fe200078e02ff */
[----:B------:R0:W-:Y:S01]  /*14ce0*/  @!P4 STG.E.U8 desc[UR36][R8.64], R3 ;  /* 0x000000030800c986 */ /* 0x0001e2000c101124 */
[----:B------:R-:W-:-:S02]  /*14cf0*/  ISETP.LT.OR P0, PT, R0, 0xa, !P3 ;  /* 0x0000000a0000780c */ /* 0x000fc40005f01670 */
[----:B------:R-:W-:Y:S01]  /*14d00*/  @!P6 IMAD R29, R29, R17, RZ ;  /* 0x000000111d1de224 */ /* 0x000fe200078e02ff */
[C---:B------:R-:W-:Y:S01]  /*14d10*/  ISETP.LT.OR P4, PT, R0.reuse, 0x9, !P3 ;  /* 0x000000090000780c */ /* 0x040fe20005f81670 */
[----:B------:R-:W-:Y:S01]  /*14d20*/  @!P5 STG.E.U8 desc[UR36][R8.64+0x1], R27 ;  /* 0x0000011b0800d986 */ /* 0x000fe2000c101124 */
[----:B------:R-:W-:-:S03]  /*14d30*/  ISETP.LT.OR P5, PT, R0, 0x11, !P1 ;  /* 0x000000110000780c */ /* 0x000fc60004fa1670 */
[----:B------:R1:W-:Y:S01]  /*14d40*/  @!P2 STG.E.U8 desc[UR36][R6.64+0x8], R5 ;  /* 0x000008050600a986 */ /* 0x0003e2000c101124 */
[----:B------:R-:W-:-:S03]  /*14d50*/  ISETP.LT.OR P2, PT, R0, 0x12, !P1 ;  /* 0x000000120000780c */ /* 0x000fc60004f41670 */
[----:B------:R-:W-:Y:S01]  /*14d60*/  @!P6 STG.E.U8 desc[UR36][R6.64+0x9], R29 ;  /* 0x0000091d0600e986 */ /* 0x000fe2000c101124 */
[----:B------:R-:W-:Y:S01]  /*14d70*/  ISETP.LT.OR P6, PT, R0, 0x11, !P3 ;  /* 0x000000110000780c */ /* 0x000fe20005fc1670 */
[-C--:B------:R-:W-:Y:S02]  /*14d80*/  @!P0 IMAD R31, R31, R17.reuse, RZ ;  /* 0x000000111f1f8224 */ /* 0x080fe400078e02ff */
[-C--:B0-----:R-:W-:Y:S02]  /*14d90*/  @!P4 IMAD R3, R30, R17.reuse, RZ ;  /* 0x000000111e03c224 */ /* 0x081fe400078e02ff */
[-C--:B------:R-:W-:Y:S01]  /*14da0*/  @!P5 IMAD R11, R32, R17.reuse, RZ ;  /* 0x00000011200bd224 */ /* 0x080fe200078e02ff */
[----:B------:R-:W-:Y:S03]  /*14db0*/  @!P0 STG.E.U8 desc[UR36][R8.64+0x9], R31 ;  /* 0x0000091f08008986 */ /* 0x000fe6000c101124 */
[----:B------:R-:W-:Y:S01]  /*14dc0*/  @!P2 IMAD R33, R33, R17, RZ ;  /* 0x000000112121a224 */ /* 0x000fe200078e02ff */
[----:B------:R0:W-:Y:S01]  /*14dd0*/  @!P4 STG.E.U8 desc[UR36][R8.64+0x8], R3 ;  /* 0x000008030800c986 */ /* 0x0001e2000c101124 */
[----:B------:R-:W-:-:S02]  /*14de0*/  ISETP.LT.OR P0, PT, R0, 0x12, !P3 ;  /* 0x000000120000780c */ /* 0x000fc40005f01670 */
[----:B-1----:R-:W-:Y:S01]  /*14df0*/  @!P6 IMAD R5, R34, R17, RZ ;  /* 0x000000112205e224 */ /* 0x002fe200078e02ff */
[C---:B------:R-:W-:Y:S01]  /*14e00*/  ISETP.LT.OR P4, PT, R0.reuse, 0x19, !P1 ;  /* 0x000000190000780c */ /* 0x040fe20004f81670 */
[----:B------:R-:W-:Y:S01]  /*14e10*/  @!P5 STG.E.U8 desc[UR36][R6.64+0x10], R11 ;  /* 0x0000100b0600d986 */ /* 0x000fe2000c101124 */
[----:B------:R-:W-:-:S03]  /*14e20*/  ISETP.LT.OR P5, PT, R0, 0x1a, !P1 ;  /* 0x0000001a0000780c */ /* 0x000fc60004fa1670 */
[----:B------:R-:W-:Y:S01]  /*14e30*/  @!P2 STG.E.U8 desc[UR36][R6.64+0x11], R33 ;  /* 0x000011210600a986 */ /* 0x000fe2000c101124 */
[----:B------:R-:W-:-:S03]  /*14e40*/  ISETP.LT.OR P2, PT, R0, 0x19, !P3 ;  /* 0x000000190000780c */ /* 0x000fc60005f41670 */
[----:B------:R1:W-:Y:S01]  /*14e50*/  @!P6 STG.E.U8 desc[UR36][R8.64+0x10], R5 ;  /* 0x000010050800e986 */ /* 0x0003e2000c101124 */
[----:B------:R-:W-:Y:S01]  /*14e60*/  ISETP.LT.OR P6, PT, R0, 0x1a, !P3 ;  /* 0x0000001a0000780c */ /* 0x000fe20005fc1670 */
[-C--:B------:R-:W-:Y:S02]  /*14e70*/  @!P0 IMAD R35, R35, R17.reuse, RZ ;  /* 0x0000001123238224 */ /* 0x080fe400078e02ff */
[-C--:B0-----:R-:W-:Y:S02]  /*14e80*/  @!P4 IMAD R3, R36, R17.reuse, RZ ;  /* 0x000000112403c224 */ /* 0x081fe400078e02ff */
[-C--:B------:R-:W-:Y:S01]  /*14e90*/  @!P5 IMAD R37, R37, R17.reuse, RZ ;  /* 0x000000112525d224 */ /* 0x080fe200078e02ff */
[----:B------:R-:W-:Y:S01]  /*14ea0*/  @!P0 STG.E.U8 desc[UR36][R8.64+0x11], R35 ;  /* 0x0000112308008986 */ /* 0x000fe2000c101124 */
[----:B------:R-:W-:Y:S02]  /*14eb0*/  ISETP.LT.OR P0, PT, R0, 0x22, !P1 ;  /* 0x000000220000780c */ /* 0x000fe40004f01670 */
[----:B-1----:R-:W-:-:S04]  /*14ec0*/  @!P2 IMAD R5, R38, R17, RZ ;  /* 0x000000112605a224 */ /* 0x002fc800078e02ff */
[----:B------:R-:W-:Y:S01]  /*14ed0*/  @!P6 IMAD R39, R39, R17, RZ ;  /* 0x000000112727e224 */ /* 0x000fe200078e02ff */
[----:B------:R0:W-:Y:S01]  /*14ee0*/  @!P4 STG.E.U8 desc[UR36][R6.64+0x18], R3 ;  /* 0x000018030600c986 */ /* 0x0001e2000c101124 */
[----:B------:R-:W-:-:S03]  /*14ef0*/  ISETP.LT.OR P4, PT, R0, 0x21, !P1 ;  /* 0x000000210000780c */ /* 0x000fc60004f81670 */
        /* <DEDUP_REMOVED lines=216> */
[-C--:B0-----:R-:W-:Y:S02]  /*15c80*/  @!P4 IMAD R3, R110, R17.reuse, RZ ;  /* 0x000000116e03c224 */ /* 0x081fe400078e02ff */
[-C--:B------:R-:W-:Y:S02]  /*15c90*/  @!P0 IMAD R111, R111, R17.reuse, RZ ;  /* 0x000000116f6f8224 */ /* 0x080fe400078e02ff */
[-C--:B------:R-:W-:Y:S01]  /*15ca0*/  @!P5 IMAD R11, R112, R17.reuse, RZ ;  /* 0x00000011700bd224 */ /* 0x080fe200078e02ff */
[----:B------:R0:W-:Y:S03]  /*15cb0*/  @!P4 STG.E.U8 desc[UR36][R8.64+0xa8], R3 ;  /* 0x0000a8030800c986 */ /* 0x0001e6000c101124 */
[-C--:B------:R-:W-:Y:S01]  /*15cc0*/  @!P2 IMAD R113, R113, R17.reuse, RZ ;  /* 0x000000117171a224 */ /* 0x080fe200078e02ff */
[----:B------:R-:W-:Y:S03]  /*15cd0*/  @!P0 STG.E.U8 desc[UR36][R8.64+0xa9], R111 ;  /* 0x0000a96f08008986 */ /* 0x000fe6000c101124 */
[----:B-1----:R-:W-:Y:S01]  /*15ce0*/  @!P6 IMAD R5, R114, R17, RZ ;  /* 0x000000117205e224 */ /* 0x002fe200078e02ff */
[C---:B------:R-:W-:Y:S01]  /*15cf0*/  ISETP.LT.OR P0, PT, R0.reuse, 0xb2, !P3 ;  /* 0x000000b20000780c */ /* 0x040fe20005f01670 */
[----:B------:R-:W-:Y:S01]  /*15d00*/  @!P5 STG.E.U8 desc[UR36][R6.64+0xb0], R11 ;  /* 0x0000b00b0600d986 */ /* 0x000fe2000c101124 */
[----:B------:R-:W-:-:S02]  /*15d10*/  ISETP.LT.OR P5, PT, R0, 0xba, !P1 ;  /* 0x000000ba0000780c */ /* 0x000fc40004fa1670 */
[C---:B------:R-:W-:Y:S01]  /*15d20*/  ISETP.LT.OR P4, PT, R0.reuse, 0xb9, !P1 ;  /* 0x000000b90000780c */ /* 0x040fe20004f81670 */
[----:B------:R-:W-:Y:S01]  /*15d30*/  @!P2 STG.E.U8 desc[UR36][R6.64+0xb1], R113 ;  /* 0x0000b1710600a986 */ /* 0x000fe2000c101124 */
[----:B------:R-:W-:-:S03]  /*15d40*/  ISETP.LT.OR P2, PT, R0, 0xb9, !P3 ;  /* 0x000000b90000780c */ /* 0x000fc60005f41670 */
[----:B------:R1:W-:Y:S01]  /*15d50*/  @!P6 STG.E.U8 desc[UR36][R8.64+0xb0], R5 ;  /* 0x0000b0050800e986 */ /* 0x0003e2000c101124 */
[----:B------:R-:W-:-:S03]  /*15d60*/  ISETP.LT.OR P6, PT, R0, 0xba, !P3 ;  /* 0x000000ba0000780c */ /* 0x000fc60005fc1670 */
[-C--:B------:R-:W-:Y:S02]  /*15d70*/  @!P0 IMAD R115, R115, R17.reuse, RZ ;  /* 0x0000001173738224 */ /* 0x080fe400078e02ff */
[-C--:B------:R-:W-:Y:S02]  /*15d80*/  @!P5 IMAD R117, R117, R17.reuse, RZ ;  /* 0x000000117575d224 */ /* 0x080fe400078e02ff */
[-C--:B0-----:R-:W-:Y:S01]  /*15d90*/  @!P4 IMAD R3, R116, R17.reuse, RZ ;  /* 0x000000117403c224 */ /* 0x081fe200078e02ff */
[----:B------:R-:W-:Y:S01]  /*15da0*/  @!P0 STG.E.U8 desc[UR36][R8.64+0xb1], R115 ;  /* 0x0000b17308008986 */ /* 0x000fe2000c101124 */
[----:B------:R-:W-:Y:S01]  /*15db0*/  ISETP.LT.OR P0, PT, R0, 0xc1, !P1 ;  /* 0x000000c10000780c */ /* 0x000fe20004f01670 */
[----:B-1----:R-:W-:-:S03]  /*15dc0*/  @!P2 IMAD R5, R118, R17, RZ ;  /* 0x000000117605a224 */ /* 0x002fc600078e02ff */
[----:B------:R-:W-:Y:S01]  /*15dd0*/  @!P6 IMAD R119, R119, R17, RZ ;  /* 0x000000117777e224 */ /* 0x000fe200078e02ff */
[----:B------:R-:W-:Y:S01]  /*15de0*/  @!P5 STG.E.U8 desc[UR36][R6.64+0xb9], R117 ;  /* 0x0000b9750600d986 */ /* 0x000fe2000c101124 */
[----:B------:R-:W-:-:S03]  /*15df0*/  ISETP.LT.OR P5, PT, R0, 0xc2, !P1 ;  /* 0x000000c20000780c */ /* 0x000fc60004fa1670 */
[----:B------:R0:W-:Y:S01]  /*15e00*/  @!P4 STG.E.U8 desc[UR36][R6.64+0xb8], R3 ;  /* 0x0000b8030600c986 */ /* 0x0001e2000c101124 */
[----:B------:R-:W-:-:S03]  /*15e10*/  ISETP.LT.OR P4, PT, R0, 0xc1, !P3 ;  /* 0x000000c10000780c */ /* 0x000fc60005f81670 */
[----:B------:R-:W-:Y:S01]  /*15e20*/  @!P6 STG.E.U8 desc[UR36][R8.64+0xb9], R119 ;  /* 0x0000b9770800e986 */ /* 0x000fe2000c101124 */
[----:B------:R-:W-:-:S03]  /*15e30*/  ISETP.LT.OR P6, PT, R0, 0xc2, !P3 ;  /* 0x000000c20000780c */ /* 0x000fc60005fc1670 */
[----:B------:R1:W-:Y:S01]  /*15e40*/  @!P2 STG.E.U8 desc[UR36][R8.64+0xb8], R5 ;  /* 0x0000b8050800a986 */ /* 0x0003e2000c101124 */
[----:B------:R-:W-:Y:S01]  /*15e50*/  ISETP.LT.OR P2, PT, R0, 0xc9, !P1 ;  /* 0x000000c90000780c */ /* 0x000fe20004f41670 */
[-C--:B------:R-:W-:Y:S02]  /*15e60*/  @!P0 IMAD R11, R120, R17.reuse, RZ ;  /* 0x00000011780b8224 */ /* 0x080fe400078e02ff */
[-C--:B------:R-:W-:Y:S02]  /*15e70*/  @!P5 IMAD R121, R121, R17.reuse, RZ ;  /* 0x000000117979d224 */ /* 0x080fe400078e02ff */
[-C--:B0-----:R-:W-:Y:S01]  /*15e80*/  @!P4 IMAD R3, R122, R17.reuse, RZ ;  /* 0x000000117a03c224 */ /* 0x081fe200078e02ff */
[----:B------:R0:W-:Y:S03]  /*15e90*/  @!P0 STG.E.U8 desc[UR36][R6.64+0xc0], R11 ;  /* 0x0000c00b06008986 */ /* 0x0001e6000c101124 */
[-C--:B------:R-:W-:Y:S01]  /*15ea0*/  @!P6 IMAD R123, R123, R17.reuse, RZ ;  /* 0x000000117b7be224 */ /* 0x080fe200078e02ff */
[----:B------:R-:W-:Y:S01]  /*15eb0*/  ISETP.LT.OR P0, PT, R0, 0xca, !P1 ;  /* 0x000000ca0000780c */ /* 0x000fe20004f01670 */
[----:B------:R-:W-:Y:S02]  /*15ec0*/  @!P5 STG.E.U8 desc[UR36][R6.64+0xc1], R121 ;  /* 0x0000c1790600d986 */ /* 0x000fe4000c101124 */
[----:B-1----:R-:W-:Y:S01]  /*15ed0*/  @!P2 IMAD R5, R124, R17, RZ ;  /* 0x000000117c05a224 */ /* 0x002fe200078e02ff */
[C---:B------:R-:W-:Y:S01]  /*15ee0*/  ISETP.LT.OR P5, PT, R0.reuse, 0xc9, !P3 ;  /* 0x000000c90000780c */ /* 0x040fe20005fa1670 */
[----:B------:R1:W-:Y:S01]  /*15ef0*/  @!P4 STG.E.U8 desc[UR36][R8.64+0xc0], R3 ;  /* 0x0000c0030800c986 */ /* 0x0003e2000c101124 */
        /* <DEDUP_REMOVED lines=8> */
[----:B------:R-:W-:Y:S03]  /*15f80*/  @!P0 STG.E.U8 desc[UR36][R6.64+0xc9], R125 ;  /* 0x0000c97d06008986 */ /* 0x000fe6000c101124 */
[-C--:B-1----:R-:W-:Y:S01]  /*15f90*/  @!P6 IMAD R3, R128, R17.reuse, RZ ;  /* 0x000000118003e224 */ /* 0x082fe200078e02ff */
[----:B------:R0:W-:Y:S03]  /*15fa0*/  @!P5 STG.E.U8 desc[UR36][R8.64+0xc8], R11 ;  /* 0x0000c80b0800d986 */ /* 0x0001e6000c101124 */
[----:B------:R-:W-:Y:S01]  /*15fb0*/  @!P2 IMAD R129, R129, R17, RZ ;  /* 0x000000118181a224 */ /* 0x000fe200078e02ff */
[C---:B------:R-:W-:Y:S01]  /*15fc0*/  ISETP.LT.OR P0, PT, R0.reuse, 0xd1, !P3 ;  /* 0x000000d10000780c */ /* 0x040fe20005f01670 */
[----:B------:R-:W-:Y:S01]  /*15fd0*/  @!P4 STG.E.U8 desc[UR36][R8.64+0xc9], R127 ;  /* 0x0000c97f0800c986 */ /* 0x000fe2000c101124 */
[----:B------:R-:W-:-:S02]  /*15fe0*/  ISETP.LT.OR P5, PT, R0, 0xd2, !P3 ;  /* 0x000000d20000780c */ /* 0x000fc40005fa1670 */
[C---:B------:R-:W-:Y:S01]  /*15ff0*/  ISETP.LT.OR P4, PT, R0.reuse, 0xd9, !P1 ;  /* 0x000000d90000780c */ /* 0x040fe20004f81670 */
[----:B------:R1:W-:Y:S01]  /*16000*/  @!P6 STG.E.U8 desc[UR36][R6.64+0xd0], R3 ;  /* 0x0000d0030600e986 */ /* 0x0003e2000c101124 */
[----:B------:R-:W-:-:S03]  /*16010*/  ISETP.LT.OR P6, PT, R0, 0xda, !P1 ;  /* 0x000000da0000780c */ /* 0x000fc60004fc1670 */
[----:B------:R-:W-:Y:S01]  /*16020*/  @!P2 STG.E.U8 desc[UR36][R6.64+0xd1], R129 ;  /* 0x0000d1810600a986 */ /* 0x000fe2000c101124 */
[----:B------:R-:W-:-:S03]  /*16030*/  ISETP.LT.OR P2, PT, R0, 0xd9, !P3 ;  /* 0x000000d90000780c */ /* 0x000fc60005f41670 */
[-C--:B--2---:R-:W-:Y:S02]  /*16040*/  @!P0 IMAD R5, R130, R17.reuse, RZ ;  /* 0x0000001182058224 */ /* 0x084fe400078e02ff */
[-C--:B------:R-:W-:Y:S02]  /*16050*/  @!P5 IMAD R131, R131, R17.reuse, RZ ;  /* 0x000000118383d224 */ /* 0x080fe400078e02ff */
[-C--:B0-----:R-:W-:Y:S02]  /*16060*/  @!P4 IMAD R11, R132, R17.reuse, RZ ;  /* 0x00000011840bc224 */ /* 0x081fe400078e02ff */
[-C--:B------:R-:W-:Y:S01]  /*16070*/  @!P6 IMAD R133, R133, R17.reuse, RZ ;  /* 0x000000118585e224 */ /* 0x080fe200078e02ff */
[----:B------:R0:W-:Y:S03]  /*16080*/  @!P0 STG.E.U8 desc[UR36][R8.64+0xd0], R5 ;  /* 0x0000d00508008986 */ /* 0x0001e6000c101124 */
[----:B-1----:R-:W-:Y:S01]  /*16090*/  @!P2 IMAD R3, R134, R17, RZ ;  /* 0x000000118603a224 */ /* 0x002fe200078e02ff */
[----:B------:R-:W-:Y:S01]  /*160a0*/  @!P5 STG.E.U8 desc[UR36][R8.64+0xd1], R131 ;  /* 0x0000d1830800d986 */ /* 0x000fe2000c101124 */
[----:B------:R-:W-:-:S02]  /*160b0*/  ISETP.LT.OR P0, PT, R0, 0xda, !P3 ;  /* 0x000000da0000780c */ /* 0x000fc40005f01670 */
        /* <DEDUP_REMOVED lines=14> */
[----:B------:R-:W-:Y:S01]  /*161a0*/  @!P4 STG.E.U8 desc[UR36][R6.64+0xe1], R137 ;  /* 0x0000e1890600c986 */ /* 0x000fe2000c101124 */
[----:B------:R-:W-:-:S02]  /*161b0*/  ISETP.LT.OR P0, PT, R0, 0xe9, !P1 ;  /* 0x000000e90000780c */ /* 0x000fc40004f01670 */
[C---:B------:R-:W-:Y:S01]  /*161c0*/  ISETP.LT.OR P4, PT, R0.reuse, 0xea, !P1 ;  /* 0x000000ea0000780c */ /* 0x040fe20004f81670 */
[----:B------:R1:W-:Y:S01]  /*161d0*/  @!P6 STG.E.U8 desc[UR36][R8.64+0xe0], R11 ;  /* 0x0000e00b0800e986 */ /* 0x0003e2000c101124 */
[C---:B------:R-:W-:Y:S02]  /*161e0*/  ISETP.LT.OR P6, PT, R0.reuse, 0xe9, !P3 ;  /* 0x000000e90000780c */ /* 0x040fe40005fc1670 */
[C---:B------:R-:W-:Y:S01]  /*161f0*/  ISETP.LT.OR P5, PT, R0.reuse, 0xea, !P3 ;  /* 0x000000ea0000780c */ /* 0x040fe20005fa1670 */
[----:B------:R-:W-:Y:S01]  /*16200*/  @!P2 STG.E.U8 desc[UR36][R8.64+0xe1], R139 ;  /* 0x0000e18b0800a986 */ /* 0x000fe2000c101124 */
[----:B------:R-:W-:-:S05]  /*16210*/  ISETP.LT.OR P2, PT, R0, 0xf1, !P1 ;  /* 0x000000f10000780c */ /* 0x000fca0004f41670 */
[-C--:B--2---:R-:W-:Y:S02]  /*16220*/  @!P0 IMAD R3, R140, R17.reuse, RZ ;  /* 0x000000118c038224 */ /* 0x084fe400078e02ff */
[-C--:B------:R-:W-:Y:S02]  /*16230*/  @!P4 IMAD R141, R141, R17.reuse, RZ ;  /* 0x000000118d8dc224 */ /* 0x080fe400078e02ff */
[-C--:B0-----:R-:W-:Y:S02]  /*16240*/  @!P6 IMAD R5, R142, R17.reuse, RZ ;  /* 0x000000118e05e224 */ /* 0x081fe400078e02ff */
[-C--:B------:R-:W-:Y:S02]  /*16250*/  @!P5 IMAD R143, R143, R17.reuse, RZ ;  /* 0x000000118f8fd224 */ /* 0x080fe400078e02ff */
[----:B-1----:R-:W-:Y:S01]  /*16260*/  @!P2 IMAD R11, R144, R17, RZ ;  /* 0x00000011900ba224 */ /* 0x002fe200078e02ff */
[----:B------:R0:W-:Y:S01]  /*16270*/  @!P0 STG.E.U8 desc[UR36][R6.64+0xe8], R3 ;  /* 0x0000e80306008986 */ /* 0x0001e2000c101124 */
[----:B------:R-:W-:-:S03]  /*16280*/  ISETP.LT.OR P0, PT, R0, 0xf2, !P1 ;  /* 0x000000f20000780c */ /* 0x000fc60004f01670 */
[----:B------:R-:W-:Y:S01]  /*16290*/  @!P4 STG.E.U8 desc[UR36][R6.64+0xe9], R141 ;  /* 0x0000e98d0600c986 */ /* 0x000fe2000c101124 */
[----:B------:R-:W-:-:S03]  /*162a0*/  ISETP.LT.OR P4, PT, R0, 0xf1, !P3 ;  /* 0x000000f10000780c */ /* 0x000fc60005f81670 */
[----:B------:R-:W-:Y:S01]  /*162b0*/  @!P6 STG.E.U8 desc[UR36][R8.64+0xe8], R5 ;  /* 0x0000e8050800e986 */ /* 0x000fe2000c101124 */
[----:B------:R-:W-:-:S03]  /*162c0*/  ISETP.LT.OR P6, PT, R0, 0xf2, !P3 ;  /* 0x000000f20000780c */ /* 0x000fc60005fc1670 */
[----:B------:R-:W-:Y:S01]  /*162d0*/  @!P5 STG.E.U8 desc[UR36][R8.64+0xe9], R143 ;  /* 0x0000e98f0800d986 */ /* 0x000fe2000c101124 */
[----:B------:R-:W-:-:S03]  /*162e0*/  ISETP.LT.OR P5, PT, R0, 0xf9, !P3 ;  /* 0x000000f90000780c */ /* 0x000fc60005fa1670 */
[----:B------:R1:W-:Y:S01]  /*162f0*/  @!P2 STG.E.U8 desc[UR36][R6.64+0xf0], R11 ;  /* 0x0000f00b0600a986 */ /* 0x0003e2000c101124 */
[C---:B------:R-:W-:Y:S02]  /*16300*/  ISETP.LT.OR P2, PT, R0.reuse, 0xf9, !P1 ;  /* 0x000000f90000780c */ /* 0x040fe40004f41670 */
[C---:B------:R-:W-:Y:S02]  /*16310*/  ISETP.LT.OR P1, PT, R0.reuse, 0xfa, !P1 ;  /* 0x000000fa0000780c */ /* 0x040fe40004f21670 */
[----:B------:R-:W-:Y:S01]  /*16320*/  ISETP.LT.OR P3, PT, R0, 0xfa, !P3 ;  /* 0x000000fa0000780c */ /* 0x000fe20005f61670 */
[-C--:B------:R-:W-:Y:S02]  /*16330*/  @!P0 IMAD R145, R145, R17.reuse, RZ ;  /* 0x0000001191918224 */ /* 0x080fe400078e02ff */
[-C--:B0-----:R-:W-:Y:S02]  /*16340*/  @!P4 IMAD R3, R146, R17.reuse, RZ ;  /* 0x000000119203c224 */ /* 0x081fe400078e02ff */
[----:B------:R-:W-:-:S02]  /*16350*/  @!P6 IMAD R147, R147, R17, RZ ;  /* 0x000000119393e224 */ /* 0x000fc400078e02ff */
[-C--:B-1----:R-:W-:Y:S02]  /*16360*/  @!P5 IMAD R11, R150, R17.reuse, RZ ;  /* 0x00000011960bd224 */ /* 0x082fe400078e02ff */
[-C--:B------:R-:W-:Y:S02]  /*16370*/  @!P2 IMAD R5, R148, R17.reuse, RZ ;  /* 0x000000119405a224 */ /* 0x080fe400078e02ff */
[-C--:B------:R-:W-:Y:S02]  /*16380*/  @!P1 IMAD R149, R149, R17.reuse, RZ ;  /* 0x0000001195959224 */ /* 0x080fe400078e02ff */
[----:B------:R-:W-:Y:S01]  /*16390*/  @!P3 IMAD R151, R151, R17, RZ ;  /* 0x000000119797b224 */ /* 0x000fe200078e02ff */
[----:B------:R0:W-:Y:S04]  /*163a0*/  @!P0 STG.E.U8 desc[UR36][R6.64+0xf1], R145 ;  /* 0x0000f19106008986 */ /* 0x0001e8000c101124 */
[----:B------:R0:W-:Y:S04]  /*163b0*/  @!P4 STG.E.U8 desc[UR36][R8.64+0xf0], R3 ;  /* 0x0000f0030800c986 */ /* 0x0001e8000c101124 */
[----:B------:R0:W-:Y:S04]  /*163c0*/  @!P6 STG.E.U8 desc[UR36][R8.64+0xf1], R147 ;  /* 0x0000f1930800e986 */ /* 0x0001e8000c101124 */
[----:B------:R0:W-:Y:S04]  /*163d0*/  @!P2 STG.E.U8 desc[UR36][R6.64+0xf8], R5 ;  /* 0x0000f8050600a986 */ /* 0x0001e8000c101124 */
[----:B------:R0:W-:Y:S04]  /*163e0*/  @!P1 STG.E.U8 desc[UR36][R6.64+0xf9], R149 ;  /* 0x0000f99506009986 */ /* 0x0001e8000c101124 */
[----:B------:R0:W-:Y:S04]  /*163f0*/  @!P5 STG.E.U8 desc[UR36][R8.64+0xf8], R11 ;  /* 0x0000f80b0800d986 */ /* 0x0001e8000c101124 */
[----:B------:R0:W-:Y:S02]  /*16400*/  @!P3 STG.E.U8 desc[UR36][R8.64+0xf9], R151 ;  /* 0x0000f9970800b986 */ /* 0x0001e4000c101124 */
.L_x_542:
[----:B------:R-:W-:Y:S05]  /*16410*/  BSYNC B0 ;  /* 0x0000000000007941 */ /* 0x000fea0003800000 */
.L_x_28:
[----:B0-----:R-:W5:Y:S04]  /*16420*/  LDL.LU R3, [R1+0x200] ;  /* 0x0002000001037983 */ /* 0x001f680000300800 */
[----:B------:R-:W5:Y:S01]  /*16430*/  LDL.LU R2, [R1+0x204] ;  /* 0x0002040001027983 */ /* 0x000f620000300800 */
[----:B------:R-:W-:Y:S01]  /*16440*/  ULDC UR4, c[0x0][0xc] ;  /* 0x0000030000047ab9 */ /* 0x000fe20000000800 */
[----:B------:R-:W-:Y:S01]  /*16450*/  ULDC UR5, c[0x0][0x10] ;  /* 0x0000040000057ab9 */ /* 0x000fe20000000800 */
[----:B------:R-:W5:Y:S01]  /*16460*/  LDC R5, c[0x0][0x14] ;  /* 0x00000500ff057b82 */ /* 0x000f620000000800 */
[----:B------:R-:W-:Y:S01]  /*16470*/  UIMAD.WIDE.U32 UR4, UR4, UR5, URZ ;  /* 0x00000005040472a5 */ /* 0x000fe2000f8e003f */
[----:B------:R-:W-:Y:S01]  /*16480*/  PRMT R0, RZ, 0x7610, R0 ;  /* 0x00007610ff007816 */ /* 0x000fe20000000000 */
[----:B------:R-:W-:Y:S01]  /*16490*/  UMOV UR42, 0xffffffff ;  /* 0xffffffff002a7882 */ /* 0x000fe20000000000 */
[----:B------:R-:W-:-:S03]  /*164a0*/  UMOV UR43, 0xffffffff ;  /* 0xffffffff002b7882 */ /* 0x000fc60000000000 */
[----:B-----5:R-:W-:-:S04]  /*164b0*/  IMAD.WIDE.U32 R2, R5, UR4, R2 ;  /* 0x0000000405027c25 */ /* 0x020fc8000f8e0002 */
[----:B------:R-:W-:Y:S01]  /*164c0*/  IMAD R5, R5, UR5, RZ ;  /* 0x0000000505057c24 */ /* 0x000fe2000f8e02ff */
[----:B------:R-:W-:Y:S01]  /*164d0*/  ULDC.64 UR4, c[0x0][0x650] ;  /* 0x0001940000047ab9 */ /* 0x000fe20000000a00 */
[----:B-1-3--:R-:W-:Y:S01]  /*164e0*/  IMAD.MOV.U32 R6, RZ, RZ, R2 ;  /* 0x000000ffff067224 */ /* 0x00afe200078e0002 */
[----:B------:R-:W-:Y:S02]  /*164f0*/  ISETP.GE.U32.AND P0, PT, R2, UR4, PT ;  /* 0x0000000402007c0c */ /* 0x000fe4000bf06070 */
[----:B------:R-:W-:-:S04]  /*16500*/  IADD3 R4, R3, R5, RZ ;  /* 0x0000000503047210 */ /* 0x000fc80007ffe0ff */
[----:B------:R-:W-:Y:S01]  /*16510*/  ISETP.GE.U32.AND.EX P0, PT, R4, UR5, PT, P0 ;  /* 0x0000000504007c0c */ /* 0x000fe2000bf06100 */
[----:B------:R0:W-:Y:S04]  /*16520*/  STL [R1+0x200], R4 ;  /* 0x0002000401007387 */ /* 0x0001e80000100800 */
[----:B------:R0:W-:Y:S08]  /*16530*/  STL [R1+0x204], R6 ;  /* 0x0002040601007387 */ /* 0x0001f00000100800 */
[----:B------:R-:W-:Y:S05]  /*16540*/  @P0 BRA `(.L_x_543) ;  /* 0x0000000400880947 */ /* 0x000fea0003800000 */
[----:B------:R-:W1:Y:S01]  /*16550*/  S2UR UR6, SR_CTAID.X ;  /* 0x00000000000679c3 */ /* 0x000e620000002500 */
[----:B------:R-:W-:Y:S01]  /*16560*/  ULDC.64 UR12, c[0x0][0x628] ;  /* 0x00018a00000c7ab9 */ /* 0x000fe20000000a00 */
[----:B------:R-:W-:Y:S01]  /*16570*/  ULDC UR4, c[0x0][0x150] ;  /* 0x0000540000047ab9 */ /* 0x000fe20000000800 */
[----:B------:R-:W-:Y:S01]  /*16580*/  ISETP.NE.U32.AND P0, PT, RZ, UR12, PT ;  /* 0x0000000cff007c0c */ /* 0x000fe2000bf05070 */
[----:B------:R-:W-:Y:S01]  /*16590*/  ULDC UR15, c[0x0][0x630] ;  /* 0x00018c00000f7ab9 */ /* 0x000fe20000000800 */
[----:B------:R-:W-:Y:S01]  /*165a0*/  R2UR UR16, R6 ;  /* 0x00000000061072ca */ /* 0x000fe200000e0000 */
[----:B------:R-:W-:Y:S01]  /*165b0*/  ULDC UR19, c[0x0][0x154] ;  /* 0x0000550000137ab9 */ /* 0x000fe20000000800 */
[----:B------:R-:W-:Y:S01]  /*165c0*/  ISETP.NE.AND.EX P0, PT, RZ, UR13, PT, P0 ;  /* 0x0000000dff007c0c */ /* 0x000fe2000bf05300 */
[----:B------:R-:W3:Y:S01]  /*165d0*/  S2UR UR18, SR_CTAID.Y ;  /* 0x00000000001279c3 */ /* 0x000ee20000002600 */
[----:B------:R-:W-:Y:S02]  /*165e0*/  R2UR UR17, R4 ;  /* 0x00000000041172ca */ /* 0x000fe400000e0000 */
[----:B------:R-:W-:-:S02]  /*165f0*/  R2UR UR10, R6 ;  /* 0x00000000060a72ca */ /* 0x000fc400000e0000 */
[----:B------:R-:W-:Y:S02]  /*16600*/  R2UR UR11, R4 ;  /* 0x00000000040b72ca */ /* 0x000fe400000e0000 */
[----:B-1----:R-:W-:-:S05]  /*16610*/  I2FP.F32.U32 R0, UR6 ;  /* 0x0000000600007c45 */ /* 0x002fca0008201000 */
[----:B------:R-:W-:-:S04]  /*16620*/  FMUL R0, R0, UR4 ;  /* 0x0000000400007c20 */ /* 0x000fc80008400000 */
[----:B------:R1:W0:Y:S01]  /*16630*/  F2I.U32.TRUNC.NTZ R2, R0 ;  /* 0x0000000000027305 */ /* 0x000222000020f000 */
[----:B---3--:R-:W-:Y:S05]  /*16640*/  @!P0 BRA `(.L_x_544) ;  /* 0x0000000000308947 */ /* 0x008fea0003800000 */
        /* <DEDUP_REMOVED lines=12> */
.L_x_544:
[----:B------:R-:W-:Y:S01]  /*16710*/  USHF.R.U64 UR43, UR10, UR15, UR11 ;  /* 0x0000000f0a2b7299 */ /* 0x000fe2000800120b */
[----:B-1----:R-:W-:Y:S01]  /*16720*/  I2FP.F32.U32 R0, UR18 ;  /* 0x0000001200007c45 */ /* 0x002fe20008201000 */
[----:B------:R-:W-:Y:S02]  /*16730*/  USHF.R.U32.HI UR4, URZ, UR15, UR11 ;  /* 0x0000000f3f047299 */ /* 0x000fe4000801160b */
[----:B------:R-:W-:Y:S02]  /*16740*/  UIADD3 UR10, UP0, URZ, -UR43, URZ ;  /* 0x8000002b3f0a7290 */ /* 0x000fe4000ff1e03f */
[----:B------:R-:W-:Y:S01]  /*16750*/  FMUL R0, R0, UR19 ;  /* 0x0000001300007c20 */ /* 0x000fe20008400000 */
[----:B------:R-:W-:Y:S01]  /*16760*/  ULDC.64 UR12, c[0x0][0x620] ;  /* 0x00018800000c7ab9 */ /* 0x000fe20000000a00 */
[----:B------:R-:W-:Y:S01]  /*16770*/  UIADD3.X UR4, URZ, ~UR4, URZ, UP0, !UPT ;  /* 0x800000043f047290 */ /* 0x000fe200087fe43f */
[----:B------:R-:W-:Y:S01]  /*16780*/  UMOV UR8, UR16 ;  /* 0x0000001000087c82 */ /* 0x000fe20008000000 */
[----:B------:R-:W-:-:S02]  /*16790*/  UMOV UR9, UR17 ;  /* 0x0000001100097c82 */ /* 0x000fc40008000000 */
[----:B------:R-:W-:Y:S01]  /*167a0*/  UIMAD UR4, UR4, UR12, URZ ;  /* 0x0000000c040472a4 */ /* 0x000fe2000f8e023f */
[----:B------:R-:W1:Y:S01]  /*167b0*/  F2I.U32.TRUNC.NTZ R0, R0 ;  /* 0x0000000000007305 */ /* 0x000e62000020f000 */
[----:B------:R-:W-:Y:S01]  /*167c0*/  UIMAD.WIDE.U32 UR8, UR10, UR12, UR8 ;  /* 0x0000000c0a0872a5 */ /* 0x000fe2000f8e0008 */
[----:B0-----:R-:W-:Y:S01]  /*167d0*/  R2UR UR12, R2 ;  /* 0x00000000020c72ca */ /* 0x001fe200000e0000 */
[----:B------:R-:W-:Y:S01]  /*167e0*/  UIMAD UR10, UR10, UR13, UR4 ;  /* 0x0000000d0a0a72a4 */ /* 0x000fe2000f8e0204 */
[----:B------:R-:W-:Y:S01]  /*167f0*/  ULDC UR11, c[0x0][0x618] ;  /* 0x00018600000b7ab9 */ /* 0x000fe20000000800 */
[----:B------:R-:W-:Y:S02]  /*16800*/  ULDC UR21, c[0x0][0x658] ;  /* 0x0001960000157ab9 */ /* 0x000fe40000000800 */
[----:B------:R-:W-:Y:S01]  /*16810*/  UIADD3 UR9, UR9, UR10, URZ ;  /* 0x0000000a09097290 */ /* 0x000fe2000fffe03f */
[----:B------:R-:W-:Y:S01]  /*16820*/  UMOV UR15, 0xffffffff ;  /* 0xffffffff000f7882 */ /* 0x000fe20000000000 */
[----:B------:R-:W-:Y:S01]  /*16830*/  ULDC.64 UR4, c[0x0][0x640] ;  /* 0x0001900000047ab9 */ /* 0x000fe20000000a00 */
[----:B------:R-:W-:Y:S01]  /*16840*/  USHF.L.U32 UR15, UR15, UR21, URZ ;  /* 0x000000150f0f7299 */ /* 0x000fe2000800063f */
[----:B------:R-:W-:Y:S01]  /*16850*/  ISETP.NE.U32.AND P0, PT, RZ, UR4, PT ;  /* 0x00000004ff007c0c */ /* 0x000fe2000bf05070 */
[----:B------:R-:W-:-:S02]  /*16860*/  USHF.R.U64 UR16, UR8, UR11, UR9 ;  /* 0x0000000b08107299 */ /* 0x000fc40008001209 */
[----:B------:R-:W-:Y:S01]  /*16870*/  USHF.R.U32.HI UR8, URZ, UR11, UR9 ;  /* 0x0000000b3f087299 */ /* 0x000fe20008011609 */
[----:B-1----:R-:W-:Y:S01]  /*16880*/  R2UR UR14, R0 ;  /* 0x00000000000e72ca */ /* 0x002fe200000e0000 */
[----:B------:R-:W-:Y:S01]  /*16890*/  ULDC UR17, c[0x0][0x608] ;  /* 0x0001820000117ab9 */ /* 0x000fe20000000800 */
[----:B------:R-:W-:Y:S01]  /*168a0*/  ULOP3.LUT UR41, URZ, UR15, URZ, 0x33, !UPT ;  /* 0x0000000f3f297292 */ /* 0x000fe2000f8e333f */
[----:B------:R-:W-:Y:S01]  /*168b0*/  ISETP.NE.AND.EX P0, PT, RZ, UR5, PT, P0 ;  /* 0x00000005ff007c0c */ /* 0x000fe2000bf05300 */
[----:B------:R-:W-:Y:S02]  /*168c0*/  USHF.R.U64 UR15, UR16, UR17, UR8 ;  /* 0x00000011100f7299 */ /* 0x000fe40008001208 */
[----:B------:R-:W-:Y:S02]  /*168d0*/  USHF.R.U32.HI UR8, URZ, UR17, UR8 ;  /* 0x000000113f087299 */ /* 0x000fe40008011608 */
[----:B------:R-:W-:Y:S02]  /*168e0*/  UIADD3 UR12, -UR12, URZ, URZ ;  /* 0x0000003f0c0c7290 */ /* 0x000fe4000fffe13f */
[----:B------:R-:W-:Y:S01]  /*168f0*/  USHF.R.U64 UR17, UR15, UR21, UR8 ;  /* 0x000000150f117299 */ /* 0x000fe20008001208 */
[----:B------:R-:W-:Y:S01]  /*16900*/  UMOV UR19, 0x1 ;  /* 0x0000000100137882 */ /* 0x000fe20000000000 */
[----:B------:R-:W-:Y:S01]  /*16910*/  ULDC UR13, c[0x0][0x144] ;  /* 0x00005100000d7ab9 */ /* 0x000fe20000000800 */
[----:B------:R-:W-:Y:S01]  /*16920*/  ULDC UR7, c[0x0][0x600] ;  /* 0x0001800000077ab9 */ /* 0x000fe20000000800 */
[----:B------:R-:W-:-:S02]  /*16930*/  USHF.L.U32 UR24, UR19, UR21, URZ ;  /* 0x0000001513187299 */ /* 0x000fc4000800063f */
[----:B------:R-:W-:Y:S02]  /*16940*/  USHF.R.U32.HI UR8, URZ, UR21, UR8 ;  /* 0x000000153f087299 */ /* 0x000fe40008011608 */
[----:B------:R-:W-:Y:S02]  /*16950*/  UIMAD UR21, UR13, UR12, UR6 ;  /* 0x0000000c0d1572a4 */ /* 0x000fe4000f8e0206 */
[----:B------:R-:W-:Y:S02]  /*16960*/  UIADD3 UR20, UR7, -0x1, URZ ;  /* 0xffffffff07147890 */ /* 0x000fe4000fffe03f */
[----:B------:R-:W-:Y:S01]  /*16970*/  UIADD3 UR19, -UR14, URZ, URZ ;  /* 0x0000003f0e137290 */ /* 0x000fe2000fffe13f */
        /* <DEDUP_REMOVED lines=17> */
.L_x_545:
[----:B------:R-:W-:Y:S01]  /*16a90*/  UISETP.NE.AND UP0, UPT, UR46, URZ, UPT ;  /* 0x0000003f2e00728c */ /* 0x000fe2000bf05270 */
[----:B------:R-:W-:Y:S01]  /*16aa0*/  MOV R0, 0x1 ;  /* 0x0000000100007802 */ /* 0x000fe20000000f00 */
[----:B------:R-:W-:Y:S02]  /*16ab0*/  USHF.R.U64 UR4, UR6, UR22, UR8 ;  /* 0x0000001606047299 */ /* 0x000fe40008001208 */
[----:B------:R-:W-:Y:S02]  /*16ac0*/  ULOP3.LUT UR41, UR15, UR41, URZ, 0xc0, !UPT ;  /* 0x000000290f297292 */ /* 0x000fe4000f8ec03f */
[----:B------:R-:W-:Y:S02]  /*16ad0*/  UIADD3 UR5, -UR4, URZ, URZ ;  /* 0x0000003f04057290 */ /* 0x000fe4000fffe13f */
[----:B------:R-:W-:Y:S02]  /*16ae0*/  UIMAD UR41, UR24, UR4, UR41 ;  /* 0x00000004182972a4 */ /* 0x000fe4000f8e0229 */
[----:B------:R-:W-:-:S02]  /*16af0*/  ULOP3.LUT UR16, UR16, UR20, URZ, 0xc0, !UPT ;  /* 0x0000001410107292 */ /* 0x000fc4000f8ec03f */
[----:B------:R-:W-:Y:S02]  /*16b00*/  @UP0 UIMAD UR21, UR25, UR19, UR18 ;  /* 0x00000013191502a4 */ /* 0x000fe4000f8e0212 */
[----:B------:R-:W-:-:S03]  /*16b10*/  UIMAD UR4, UR5, UR23, UR17 ;  /* 0x00000017050472a4 */ /* 0x000fc6000f8e0211 */
[----:B------:R-:W-:Y:S01]  /*16b20*/  ULDC UR5, c[0x0][0x610] ;  /* 0x0001840000057ab9 */ /* 0x000fe20000000800 */
[----:B------:R-:W-:Y:S02]  /*16b30*/  UIMAD UR4, UR4, UR7, UR16 ;  /* 0x00000007040472a4 */ /* 0x000fe4000f8e0210 */
[----:B------:R-:W-:-:S04]  /*16b40*/  UIMAD UR41, UR41, UR5, UR21 ;  /* 0x00000005292972a4 */ /* 0x000fc8000f8e0215 */
[----:B------:R-:W-:Y:S02]  /*16b50*/  USEL UR42, UR4, UR41, !UP0 ;  /* 0x00000029042a7287 */ /* 0x000fe4000c000000 */
[----:B------:R-:W-:-:S12]  /*16b60*/  USEL UR41, UR41, UR4, !UP0 ;  /* 0x0000000429297287 */ /* 0x000fd8000c000000 */
.L_x_543:
[----:B------:R-:W-:-:S13]  /*16b70*/  LOP3.LUT P0, RZ, R0, 0xff, RZ, 0xc0, !PT ;  /* 0x000000ff00ff7812 */ /* 0x000fda000780c0ff */
[----:B------:R-:W-:Y:S05]  /*16b80*/  @P0 BRA `(.L_x_546) ;  /* 0xfffffea400500947 */ /* 0x000fea000383ffff */
[----:B------:R-:W-:Y:S05]  /*16b90*/  EXIT ;  /* 0x000000000000794d */ /* 0x000fea0003800000 */
.L_x_3:
[----:B------:R-:W2:Y:S01]  /*16ba0*/  LDL R5, [R1+0x204] ;  /* 0x0002040001057983 */ /* 0x000ea20000100800 */
[----:B------:R-:W-:-:S03]  /*16bb0*/  ULDC.64 UR8, c[0x0][0x650] ;  /* 0x0001940000087ab9 */ /* 0x000fc60000000a00 */
[----:B------:R-:W3:Y:S01]  /*16bc0*/  LDL R4, [R1+0x200] ;  /* 0x0002000001047983 */ /* 0x000ee20000100800 */
[----:B------:R-:W-:Y:S01]  /*16bd0*/  PRMT R0, RZ, 0x7610, R0 ;  /* 0x00007610ff007816 */ /* 0x000fe20000000000 */
[----:B------:R-:W-:Y:S01]  /*16be0*/  IMAD.MOV.U32 R3, RZ, RZ, -0x1 ;  /* 0xffffffffff037424 */ /* 0x000fe200078e00ff */
[----:B------:R-:W-:Y:S01]  /*16bf0*/  MOV R2, 0xffffffff ;  /* 0xffffffff00027802 */ /* 0x000fe20000000f00 */
[----:B------:R-:W-:Y:S01]  /*16c00*/  IMAD.MOV.U32 R9, RZ, RZ, -0x1 ;  /* 0xffffffffff097424 */ /* 0x000fe200078e00ff */
[----:B--2---:R-:W-:-:S04]  /*16c10*/  ISETP.GE.U32.AND P0, PT, R5, UR8, PT ;  /* 0x0000000805007c0c */ /* 0x004fc8000bf06070 */
[----:B---3--:R-:W-:-:S13]  /*16c20*/  ISETP.GE.U32.AND.EX P0, PT, R4, UR9, PT, P0 ;  /* 0x0000000904007c0c */ /* 0x008fda000bf06100 */
[----:B------:R-:W-:Y:S05]  /*16c30*/  @P0 BRA `(.L_x_547) ;  /* 0x00000004008c0947 */ /* 0x000fea0003800000 */
[----:B------:R-:W-:Y:S01]  /*16c40*/  I2FP.F32.U32 R0, UR4 ;  /* 0x0000000400007c45 */ /* 0x000fe20008201000 */
[----:B0-----:R-:W-:Y:S01]  /*16c50*/  ULDC.64 UR16, c[0x0][0x628] ;  /* 0x00018a0000107ab9 */ /* 0x001fe20000000a00 */
        /* <DEDUP_REMOVED lines=24> */
.L_x_548:
        /* <DEDUP_REMOVED lines=24> */
[----:B------:R-:W-:Y:S01]  /*16f60*/  UMOV UR19, 0x1 ;  /* 0x0000000100137882 */ /* 0x000fe20000000000 */
[----:B------:R-:W-:Y:S01]  /*16f70*/  ULDC UR20, c[0x0][0x608] ;  /* 0x0001820000147ab9 */ /* 0x000fe20000000800 */
[----:B------:R-:W-:Y:S01]  /*16f80*/  USHF.L.U32 UR26, UR19, UR23, URZ ;  /* 0x00000017131a7299 */ /* 0x000fe2000800063f */
[----:B------:R-:W-:Y:S01]  /*16f90*/  ISETP.NE.AND.EX P0, PT, RZ, UR9, PT, P0 ;  /* 0x00000009ff007c0c */ /* 0x000fe2000bf05300 */
[----:B------:R-:W-:Y:S02]  /*16fa0*/  USHF.R.U64 UR19, UR18, UR20, UR11 ;  /* 0x0000001412137299 */ /* 0x000fe4000800120b */
[----:B------:R-:W-:Y:S02]  /*16fb0*/  USHF.R.U32.HI UR11, URZ, UR20, UR11 ;  /* 0x000000143f0b7299 */ /* 0x000fe4000801160b */
[----:B------:R-:W-:-:S02]  /*16fc0*/  UIADD3 UR15, -UR15, URZ, URZ ;  /* 0x0000003f0f0f7290 */ /* 0x000fc4000fffe13f */
[----:B------:R-:W-:Y:S01]  /*16fd0*/  USHF.R.U64 UR20, UR19, UR23, UR11 ;  /* 0x0000001713147299 */ /* 0x000fe2000800120b */
[----:B------:R-:W-:Y:S01]  /*16fe0*/  ULDC UR16, c[0x0][0x144] ;  /* 0x0000510000107ab9 */ /* 0x000fe20000000800 */
[----:B------:R-:W-:Y:S01]  /*16ff0*/  ULDC UR6, c[0x0][0x600] ;  /* 0x0001800000067ab9 */ /* 0x000fe20000000800 */
[----:B------:R-:W-:Y:S02]  /*17000*/  USHF.R.U32.HI UR11, URZ, UR23, UR11 ;  /* 0x000000173f0b7299 */ /* 0x000fe4000801160b */
[----:B------:R-:W-:Y:S02]  /*17010*/  UIMAD UR23, UR16, UR15, UR4 ;  /* 0x0000000f101772a4 */ /* 0x000fe4000f8e0204 */
[----:B------:R-:W-:Y:S02]  /*17020*/  UIADD3 UR22, UR6, -0x1, URZ ;  /* 0xffffffff06167890 */ /* 0x000fe4000fffe03f */
[----:B------:R-:W-:Y:S02]  /*17030*/  ULOP3.LUT UR27, URZ, UR13, URZ, 0x33, !UPT ;  /* 0x0000000d3f1b7292 */ /* 0x000fe4000f8e333f */
        /* <DEDUP_REMOVED lines=18> */
.L_x_549:
[----:B------:R-:W-:Y:S01]  /*17160*/  UISETP.NE.AND UP0, UPT, UR46, URZ, UPT ;  /* 0x0000003f2e00728c */ /* 0x000fe2000bf05270 */
[----:B------:R-:W-:Y:S01]  /*17170*/  MOV R0, 0x1 ;  /* 0x0000000100007802 */ /* 0x000fe20000000f00 */
[----:B------:R-:W-:Y:S01]  /*17180*/  USHF.R.U64 UR8, UR4, UR24, UR11 ;  /* 0x0000001804087299 */ /* 0x000fe2000800120b */
[----:B------:R-:W-:Y:S01]  /*17190*/  IMAD.U32 R9, RZ, RZ, UR5 ;  /* 0x00000005ff097e24 */ /* 0x000fe2000f8e00ff */
[----:B------:R-:W-:Y:S02]  /*171a0*/  ULOP3.LUT UR4, UR19, UR27, URZ, 0xc0, !UPT ;  /* 0x0000001b13047292 */ /* 0x000fe4000f8ec03f */
[----:B------:R-:W-:Y:S02]  /*171b0*/  ULOP3.LUT UR18, UR18, UR22, URZ, 0xc0, !UPT ;  /* 0x0000001612127292 */ /* 0x000fe4000f8ec03f */
[----:B------:R-:W-:-:S03]  /*171c0*/  UIMAD UR4, UR26, UR8, UR4 ;  /* 0x000000081a0472a4 */ /* 0x000fc6000f8e0204 */
[----:B------:R-:W-:Y:S02]  /*171d0*/  @UP0 UIMAD UR23, UR28, UR21, UR7 ;  /* 0x000000151c1702a4 */ /* 0x000fe4000f8e0207 */
[----:B------:R-:W-:-:S03]  /*171e0*/  UIADD3 UR7, -UR8, URZ, URZ ;  /* 0x0000003f08077290 */ /* 0x000fc6000fffe13f */
[----:B------:R-:W-:Y:S01]  /*171f0*/  ULDC UR8, c[0x0][0x610] ;  /* 0x0001840000087ab9 */ /* 0x000fe20000000800 */
[----:B------:R-:W-:Y:S02]  /*17200*/  UIMAD UR7, UR7, UR25, UR20 ;  /* 0x00000019070772a4 */ /* 0x000fe4000f8e0214 */
[----:B------:R-:W-:Y:S02]  /*17210*/  UIMAD UR4, UR4, UR8, UR23 ;  /* 0x00000008040472a4 */ /* 0x000fe4000f8e0217 */
[----:B------:R-:W-:-:S04]  /*17220*/  UIMAD UR7, UR7, UR6, UR18 ;  /* 0x00000006070772a4 */ /* 0x000fc8000f8e0212 */
[----:B------:R-:W-:Y:S02]  /*17230*/  USEL UR6, UR7, UR4, !UP0 ;  /* 0x0000000407067287 */ /* 0x000fe4000c000000 */
[----:B------:R-:W-:-:S04]  /*17240*/  USEL UR4, UR4, UR7, !UP0 ;  /* 0x0000000704047287 */ /* 0x000fc8000c000000 */
[----:B------:R-:W-:Y:S02]  /*17250*/  MOV R2, UR6 ;  /* 0x0000000600027c02 */ /* 0x000fe40008000f00 */
[----:B------:R-:W-:-:S07]  /*17260*/  IMAD.U32 R3, RZ, RZ, UR4 ;  /* 0x00000004ff037e24 */ /* 0x000fce000f8e00ff */
.L_x_547:
[----:B------:R-:W-:-:S08]  /*17270*/  NOP ;  /* 0x0000000000007918 */ /* 0x000fd00000000000 */
[----:B0-----:R-:W0:-:S00]  /*17280*/  USETMAXREG.DEALLOC.CTAPOOL 0x18 ;  /* 0x00000018000079c8 */ /* 0x001e0000080e0500 */
[----:B------:R-:W-:-:S13]  /*17290*/  ISETP.NE.AND P0, PT, RZ, UR10, PT ;  /* 0x0000000aff007c0c */ /* 0x000fda000bf05270 */
[----:B------:R-:W-:Y:S05]  /*172a0*/  @P0 EXIT ;  /* 0x000000000000094d */ /* 0x000fea0003800000 */
[----:B0-----:R-:W-:Y:S01]  /*172b0*/  LOP3.LUT P0, RZ, R0, 0xff, RZ, 0xc0, !PT ;  /* 0x000000ff00ff7812 */ /* 0x001fe2000780c0ff */
[----:B------:R-:W-:Y:S01]  /*172c0*/  IMAD.MOV.U32 R6, RZ, RZ, RZ ;  /* 0x000000ffff067224 */ /* 0x000fe200078e00ff */
[----:B------:R-:W-:-:S11]  /*172d0*/  MOV R0, 0x1 ;  /* 0x0000000100007802 */ /* 0x000fd60000000f00 */
[----:B------:R-:W-:Y:S05]  /*172e0*/  @!P0 BRA `(.L_x_550) ;  /* 0x0000000c005c8947 */ /* 0x000fea0003800000 */
[----:B------:R-:W0:Y:S01]  /*172f0*/  S2R R4, SR_TID.X ;  /* 0x0000000000047919 */ /* 0x000e220000002100 */
[----:B------:R-:W-:Y:S01]  /*17300*/  ULDC UR4, c[0x0][0x28c] ;  /* 0x0000a30000047ab9 */ /* 0x000fe20000000800 */
[----:B------:R-:W-:Y:S01]  /*17310*/  ULDC UR6, c[0x0][0x658] ;  /* 0x0001960000067ab9 */ /* 0x000fe20000000800 */
[----:B------:R-:W-:Y:S01]  /*17320*/  UIADD3 UR10, UR4, 0x7f, URZ ;  /* 0x0000007f040a7890 */ /* 0x000fe2000fffe03f */
[----:B------:R-:W-:Y:S01]  /*17330*/  BSSY B0, `(.L_x_550) ;  /* 0x00000d2000007945 */ /* 0x000fe20003800000 */
[----:B------:R-:W-:Y:S01]  /*17340*/  UMOV UR7, 0xffffffff ;  /* 0xffffffff00077882 */ /* 0x000fe20000000000 */
[----:B------:R-:W-:Y:S01]  /*17350*/  ULDC UR5, c[0x0][0x600] ;  /* 0x0001800000057ab9 */ /* 0x000fe20000000800 */
[----:B------:R-:W-:Y:S01]  /*17360*/  UMOV UR9, 0x1 ;  /* 0x0000000100097882 */ /* 0x000fe20000000000 */
[----:B------:R-:W-:Y:S01]  /*17370*/  USHF.L.U32 UR7, UR7, UR6, URZ ;  /* 0x0000000607077299 */ /* 0x000fe2000800063f */
[----:B------:R-:W-:Y:S01]  /*17380*/  MOV R8, 0x1 ;  /* 0x0000000100087802 */ /* 0x000fe20000000f00 */
[----:B------:R-:W-:Y:S01]  /*17390*/  UIADD3 UR4, UR5, -0x1, URZ ;  /* 0xffffffff05047890 */ /* 0x000fe2000fffe03f */
[----:B------:R-:W-:Y:S01]  /*173a0*/  IMAD.MOV.U32 R0, RZ, RZ, 0x1 ;  /* 0x00000001ff007424 */ /* 0x000fe200078e00ff */
[----:B------:R-:W-:Y:S01]  /*173b0*/  USHF.R.S32.HI UR11, URZ, 0x1f, UR10 ;  /* 0x0000001f3f0b7899 */ /* 0x000fe2000801140a */
[----:B------:R-:W-:Y:S01]  /*173c0*/  MOV R6, RZ ;  /* 0x000000ff00067202 */ /* 0x000fe20000000f00 */
[----:B------:R-:W-:Y:S01]  /*173d0*/  ULDC UR8, c[0x0][0xc] ;  /* 0x0000030000087ab9 */ /* 0x000fe20000000800 */
[----:B------:R-:W-:-:S02]  /*173e0*/  USHF.L.U32 UR5, UR9, UR6, URZ ;  /* 0x0000000609057299 */ /* 0x000fc4000800063f */
[----:B------:R-:W-:Y:S01]  /*173f0*/  ULEA.HI UR11, UR11, UR10, URZ, 0x7 ;  /* 0x0000000a0b0b7291 */ /* 0x000fe2000f8f383f */
[----:B------:R-:W-:Y:S01]  /*17400*/  ULDC UR9, c[0x0][0x10] ;  /* 0x0000040000097ab9 */ /* 0x000fe20000000800 */
[----:B------:R-:W-:Y:S02]  /*17410*/  ULOP3.LUT UR6, URZ, UR7, URZ, 0x33, !UPT ;  /* 0x000000073f067292 */ /* 0x000fe4000f8e333f */
[----:B------:R-:W-:Y:S01]  /*17420*/  UIMAD.WIDE.U32 UR8, UR8, UR9, URZ ;  /* 0x00000009080872a5 */ /* 0x000fe2000f8e003f */
[----:B------:R-:W-:Y:S01]  /*17430*/  ULDC UR7, c[0x0][0x14] ;  /* 0x0000050000077ab9 */ /* 0x000fe20000000800 */
[----:B------:R-:W-:Y:S02]  /*17440*/  USHF.R.S32.HI UR18, URZ, 0x7, UR11 ;  /* 0x000000073f127899 */ /* 0x000fe4000801140b */
[----:B------:R-:W-:Y:S02]  /*17450*/  UIMAD.WIDE.U32 UR20, UR8, UR7, URZ ;  /* 0x00000007081472a5 */ /* 0x000fe4000f8e003f */
[----:B------:R-:W-:-:S02]  /*17460*/  UIMAD UR13, UR9, UR7, URZ ;  /* 0x00000007090d72a4 */ /* 0x000fc4000f8e023f */
[----:B------:R-:W-:Y:S01]  /*17470*/  ULOP3.LUT UR24, UR40, 0x2, URZ, 0xfc, !UPT ;  /* 0x0000000228187892 */ /* 0x000fe2000f8efc3f */
[C---:B0-----:R-:W-:Y:S01]  /*17480*/  LOP3.LUT P3, RZ, R4.reuse, 0x7f, RZ, 0xc0, !PT ;  /* 0x0000007f04ff7812 */ /* 0x041fe2000786c0ff */
[----:B------:R-:W-:Y:S01]  /*17490*/  UIADD3 UR13, UR21, UR13, URZ ;  /* 0x0000000d150d7290 */ /* 0x000fe2000fffe03f */
[----:B------:R-:W-:Y:S01]  /*174a0*/  LOP3.LUT P0, RZ, R4, 0x1f, RZ, 0xc0, !PT ;  /* 0x0000001f04ff7812 */ /* 0x000fe2000780c0ff */
[----:B------:R-:W-:Y:S01]  /*174b0*/  UIADD3 UR25, UR18, 0x1, URZ ;  /* 0x0000000112197890 */ /* 0x000fe2000fffe03f */
[----:B------:R-:W-:Y:S02]  /*174c0*/  ULDC.64 UR22, c[0x0][0x198] ;  /* 0x0000660000167ab9 */ /* 0x000fe40000000a00 */
[----:B------:R-:W-:-:S13]  /*174d0*/  PLOP3.LUT P0, PT, P0, P3, PT, 0x8a, 0x0 ;  /* 0x000000000000781c */ /* 0x000fda0000707172 */
.L_x_562:
[----:B------:R-:W-:-:S03]  /*174e0*/  UMOV UR7, 0xffffffff ;  /* 0xffffffff00077882 */ /* 0x000fc60000000000 */
[----:B------:R-:W-:Y:S05]  /*174f0*/  BRA.DIV UR7, `(.L_x_551) ;  /* 0x0000000e077c7947 */ /* 0x000fea000b800000 */
[----:B------:R-:W-:-:S13]  /*17500*/  ELECT P6, URZ, PT ;  /* 0x00000000003f782f */ /* 0x000fda00038c0000 */
.L_x_571:
[----:B------:R-:W0:Y:S01]  /*17510*/  LDC R4, c[0x0][0x28c] ;  /* 0x0000a300ff047b82 */ /* 0x000e220000000800 */
[----:B------:R-:W-:Y:S01]  /*17520*/  BSSY B1, `(.L_x_552) ;  /* 0x0000035000017945 */ /* 0x000fe20003800000 */
[----:B0-----:R-:W-:-:S13]  /*17530*/  ISETP.LT.OR P6, PT, R4, 0x1, !P6 ;  /* 0x000000010400780c */ /* 0x001fda00077c1670 */
[----:B------:R-:W-:Y:S05]  /*17540*/  @P6 BRA `(.L_x_553) ;  /* 0x0000000000c86947 */ /* 0x000fea0003800000 */
[----:B------:R-:W-:Y:S01]  /*17550*/  SHF.L.U32 R11, R3, 0x8, RZ ;  /* 0x00000008030b7819 */ /* 0x000fe200000006ff */
[----:B------:R-:W-:Y:S01]  /*17560*/  IMAD.SHL.U32 R2, R2, 0x100, RZ ;  /* 0x0000010002027824 */ /* 0x000fe200078e00ff */
[----:B------:R-:W-:Y:S01]  /*17570*/  MOV R14, UR25 ;  /* 0x00000019000e7c02 */ /* 0x000fe20008000f00 */
[----:B------:R-:W-:Y:S01]  /*17580*/  IMAD.MOV.U32 R12, RZ, RZ, RZ ;  /* 0x000000ffff0c7224 */ /* 0x000fe200078e00ff */
[----:B------:R-:W-:Y:S01]  /*17590*/  MOV R4, R6 ;  /* 0x0000000600047202 */ /* 0x000fe20000000f00 */
[----:B------:R-:W-:-:S07]  /*175a0*/  IMAD.MOV.U32 R3, RZ, RZ, R0 ;  /* 0x000000ffff037224 */ /* 0x000fce00078e0000 */
.L_x_557:
[----:B------:R-:W0:Y:S01]  /*175b0*/  S2R R10, SR_CgaCtaId ;  /* 0x00000000000a7919 */ /* 0x000e220000008800 */
[----:B------:R-:W-:Y:S01]  /*175c0*/  MOV R5, 0x400 ;  /* 0x0000040000057802 */ /* 0x000fe20000000f00 */
[----:B------:R-:W1:Y:S03]  /*175d0*/  @!P3 LDC R7, c[0x0][0x500] ;  /* 0x00014000ff07bb82 */ /* 0x000e660000000800 */
[----:B0-----:R-:W-:Y:S02]  /*175e0*/  LEA R13, R10, R5, 0x18 ;  /* 0x000000050a0d7211 */ /* 0x001fe400078ec0ff */
[----:B------:R-:W-:-:S03]  /*175f0*/  SHF.L.U32 R5, R3, 0x1f, RZ ;  /* 0x0000001f03057819 */ /* 0x000fc600000006ff */
[----:B------:R-:W-:-:S04]  /*17600*/  IMAD R10, R4, 0x8, R13 ;  /* 0x00000008040a7824 */ /* 0x000fc800078e020d */
[----:B------:R-:W0:Y:S02]  /*17610*/  SYNCS.PHASECHK.TRANS64.TRYWAIT P1, [R10+URZ+0x10], R5 ;  /* 0x000010050a0075a7 */ /* 0x000e24000802017f */
[----:B01----:R-:W-:Y:S05]  /*17620*/  @!P1 BRA `(.L_x_554) ;  /* 0x0000000c00509947 */ /* 0x003fea0003800000 */
.L_x_572:
[----:B------:R-:W-:Y:S01]  /*17630*/  UPRMT UR7, UR24, 0x9910, URZ ;  /* 0x0000991018077896 */ /* 0x000fe2000800003f */
[----:B------:R1:W-:Y:S03]  /*17640*/  @!P3 SYNCS.ARRIVE.TRANS64 RZ, [R10+URZ], R7 ;  /* 0x000000070affb9a7 */ /* 0x0003e6000800003f */
[----:B------:R-:W-:-:S06]  /*17650*/  UISETP.NE.AND UP0, UPT, UR7, 0x2, UPT ;  /* 0x000000020700788c */ /* 0x000fcc000bf05270 */
[----:B------:R-:W-:-:S13]  /*17660*/  PLOP3.LUT P1, PT, PT, PT, UP0, 0x80, 0x0 ;  /* 0x000000000000781c */ /* 0x000fda0003f2f008 */
[----:B-1----:R-:W-:Y:S05]  /*17670*/  @P1 BRA `(.L_x_555) ;  /* 0x0000000000041947 */ /* 0x002fea0003800000 */
[----:B------:R-:W-:Y:S01]  /*17680*/  BPT.TRAP 0x1 ;  /* 0x000000040000795c */ /* 0x000fe20000300000 */
.L_x_555:
[----:B------:R-:W-:Y:S05]  /*17690*/  @P0 BRA `(.L_x_556) ;  /* 0x0000000000040947 */ /* 0x000fea0003800000 */
[----:B------:R-:W-:Y:S01]  /*176a0*/  BPT.TRAP 0x1 ;  /* 0x000000040000795c */ /* 0x000fe20000300000 */
.L_x_556:
[----:B------:R-:W-:Y:S01]  /*176b0*/  LEA R13, R4, R13, 0xf ;  /* 0x0000000d040d7211 */ /* 0x000fe200078e78ff */
[----:B------:R-:W-:Y:S01]  /*176c0*/  UIADD3 UR14, UP0, UR22, 0xf0, URZ ;  /* 0x000000f0160e7890 */ /* 0x000fe2000ff1e03f */
[----:B------:R-:W-:Y:S01]  /*176d0*/  R2UR UR9, R10 ;  /* 0x000000000a0972ca */ /* 0x000fe200000e0000 */
[----:B------:R-:W-:Y:S01]  /*176e0*/  UIADD3 UR26, UP1, UR22, 0x1f0, URZ ;  /* 0x000001f0161a7890 */ /* 0x000fe2000ff3e03f */
[----:B------:R-:W-:Y:S01]  /*176f0*/  R2UR UR7, R13 ;  /* 0x000000000d0772ca */ /* 0x000fe200000e0000 */
[----:B------:R-:W-:Y:S01]  /*17700*/  UIADD3.X UR15, URZ, UR23, URZ, UP0, !UPT ;  /* 0x000000173f0f7290 */ /* 0x000fe200087fe43f */
[----:B------:R-:W-:Y:S01]  /*17710*/  R2UR UR11, R11 ;  /* 0x000000000b0b72ca */ /* 0x000fe200000e0000 */
[----:B------:R-:W-:Y:S01]  /*17720*/  VIADD R4, R4, 0x1 ;  /* 0x0000000104047836 */ /* 0x000fe20000000000 */
[----:B------:R-:W-:Y:S01]  /*17730*/  R2UR UR10, R12 ;  /* 0x000000000c0a72ca */ /* 0x000fe200000e0000 */
[----:B------:R-:W-:Y:S01]  /*17740*/  UIADD3.X UR27, URZ, UR23, URZ, UP1, !UPT ;  /* 0x000000173f1b7290 */ /* 0x000fe20008ffe43f */
[----:B------:R-:W-:Y:S01]  /*17750*/  R2UR UR12, R9 ;  /* 0x00000000090c72ca */ /* 0x000fe200000e0000 */
[----:B------:R-:W-:Y:S01]  /*17760*/  UMOV UR16, 0x0 ;  /* 0x0000000000107882 */ /* 0x000fe20000000000 */
[----:B------:R-:W-:Y:S01]  /*17770*/  IADD3 R14, R14, -0x1, RZ ;  /* 0xffffffff0e0e7810 */ /* 0x000fe20007ffe0ff */
[----:B------:R-:W-:Y:S01]  /*17780*/  UMOV UR17, 0x10000000 ;  /* 0x1000000000117882 */ /* 0x000fe20000000000 */
[----:B------:R-:W-:Y:S01]  /*17790*/  R2UR UR19, R2 ;  /* 0x00000000021372ca */ /* 0x000fe200000e0000 */
[----:B------:R-:W-:Y:S01]  /*177a0*/  VIADD R12, R12, 0x80 ;  /* 0x000000800c0c7836 */ /* 0x000fe20000000000 */
[----:B------:R-:W-:Y:S01]  /*177b0*/  ISETP.GT.AND P2, PT, R14, 0x1, PT ;  /* 0x000000010e00780c */ /* 0x000fe20003f44270 */
[----:B------:R-:W-:Y:S01]  /*177c0*/  UIADD3 UR8, UR7, 0x100, URZ ;  /* 0x0000010007087890 */ /* 0x000fe2000fffe03f */
[----:B------:R-:W-:Y:S01]  /*177d0*/  ISETP.NE.AND P1, PT, R4, 0x2, PT ;  /* 0x000000020400780c */ /* 0x000fe20003f25270 */
[----:B------:R-:W-:-:S03]  /*177e0*/  UIADD3 UR7, UR7, 0x10100, URZ ;  /* 0x0001010007077890 */ /* 0x000fc6000fffe03f */
[----:B0-----:R-:W-:Y:S02]  /*177f0*/  SEL R10, RZ, 0x1, P1 ;  /* 0x00000001ff0a7807 */ /* 0x001fe40000800000 */
[----:B------:R-:W-:Y:S02]  /*17800*/  SEL R4, R4, RZ, P1 ;  /* 0x000000ff04047207 */ /* 0x000fe40000800000 */
[----:B------:R0:W-:Y:S01]  /*17810*/  UTMALDG.3D [UR8], [UR14], desc[UR16] ;  /* 0x000010080e0075b4 */ /* 0x0001e20008011000 */
[----:B------:R-:W-:Y:S01]  /*17820*/  LOP3.LUT R3, R3, R10, RZ, 0x3c, !PT ;  /* 0x0000000a03037212 */ /* 0x000fe200078e3cff */
[----:B0-----:R-:W-:Y:S01]  /*17830*/  UMOV UR8, UR7 ;  /* 0x0000000700087c82 */ /* 0x001fe20008000000 */
[----:B------:R-:W-:Y:S02]  /*17840*/  UMOV UR11, UR19 ;  /* 0x00000013000b7c82 */ /* 0x000fe40008000000 */
[----:B------:R0:W-:Y:S02]  /*17850*/  UTMALDG.3D [UR8], [UR26], desc[UR16] ;  /* 0x000010081a0075b4 */ /* 0x0001e40008011000 */
[----:B0-----:R-:W-:Y:S05]  /*17860*/  @P2 BRA `(.L_x_557) ;  /* 0xfffffffc00502947 */ /* 0x001fea000383ffff */
.L_x_553:
[----:B------:R-:W-:Y:S05]  /*17870*/  BSYNC B1 ;  /* 0x0000000000017941 */ /* 0x000fea0003800000 */
.L_x_552:
[----:B------:R-:W2:Y:S01]  /*17880*/  LDL.LU R15, [R1+0x200] ;  /* 0x00020000010f7983 */ /* 0x000ea20000300800 */
[----:B------:R-:W-:Y:S01]  /*17890*/  LOP3.LUT P4, RZ, R8, 0xff, RZ, 0xc0, !PT ;  /* 0x000000ff08ff7812 */ /* 0x000fe2000788c0ff */
[----:B------:R-:W-:Y:S02]  /*178a0*/  ULDC.64 UR8, c[0x0][0x650] ;  /* 0x0001940000087ab9 */ /* 0x000fe40000000a00 */
[----:B------:R-:W3:Y:S01]  /*178b0*/  LDL.LU R13, [R1+0x204] ;  /* 0x00020400010d7983 */ /* 0x000ee20000300800 */
[----:B------:R-:W-:Y:S01]  /*178c0*/  IADD3 R6, R6, UR18, RZ ;  /* 0x0000001206067c10 */ /* 0x000fe2000fffe0ff */
[----:B------:R-:W-:Y:S01]  /*178d0*/  BSSY B1, `(.L_x_558) ;  /* 0x0000075000017945 */ /* 0x000fe20003800000 */
[----:B------:R-:W-:Y:S02]  /*178e0*/  MOV R9, 0xffffffff ;  /* 0xffffffff00097802 */ /* 0x000fe40000000f00 */
[----:B------:R-:W-:Y:S02]  /*178f0*/  SHF.R.U32.HI R2, RZ, 0x1, R6 ;  /* 0x00000001ff027819 */ /* 0x000fe40000011606 */
[----:B------:R-:W-:-:S02]  /*17900*/  ISETP.GT.U32.AND P1, PT, R6, 0x1, PT ;  /* 0x000000010600780c */ /* 0x000fc40003f24070 */
[----:B------:R-:W-:Y:S01]  /*17910*/  LOP3.LUT R2, R2, 0x1, RZ, 0xc0, !PT ;  /* 0x0000000102027812 */ /* 0x000fe200078ec0ff */
[----:B------:R-:W0:Y:S01]  /*17920*/  @P4 S2R R3, SR_CgaCtaId ;  /* 0x0000000000034919 */ /* 0x000e220000008800 */
[----:B------:R-:W-:Y:S02]  /*17930*/  LOP3.LUT R6, R6, 0x1, RZ, 0xc0, !PT ;  /* 0x0000000106067812 */ /* 0x000fe400078ec0ff */
[----:B------:R-:W-:Y:S02]  /*17940*/  ISETP.NE.U32.AND P2, PT, R2, 0x1, PT ;  /* 0x000000010200780c */ /* 0x000fe40003f45070 */
[----:B------:R-:W-:Y:S02]  /*17950*/  @P4 MOV R2, 0x400 ;  /* 0x0000040000024802 */ /* 0x000fe40000000f00 */
[----:B------:R-:W-:Y:S02]  /*17960*/  PRMT R4, RZ, 0x7610, R4 ;  /* 0x00007610ff047816 */ /* 0x000fe40000000004 */
[----:B------:R-:W-:-:S02]  /*17970*/  PRMT R8, RZ, 0x7610, R8 ;  /* 0x00007610ff087816 */ /* 0x000fc40000000008 */
[----:B0-----:R-:W-:Y:S01]  /*17980*/  @P4 LEA R2, R3, R2, 0x18 ;  /* 0x0000000203024211 */ /* 0x001fe200078ec0ff */
[----:B------:R-:W-:-:S03]  /*17990*/  IMAD.U32 R3, RZ, RZ, UR18 ;  /* 0x00000012ff037e24 */ /* 0x000fc6000f8e00ff */
[----:B------:R0:W-:Y:S02]  /*179a0*/  @P4 SYNCS.ARRIVE.TRANS64.A1T0 RZ, [R2+URZ+0x38], RZ ;  /* 0x000038ff02ff49a7 */ /* 0x0001e4000810003f */
[C---:B------:R-:W-:Y:S02]  /*179b0*/  ISETP.LT.U32.AND P1, PT, R3.reuse, 0x2, P1 ;  /* 0x000000020300780c */ /* 0x040fe40000f21070 */
[----:B------:R-:W-:Y:S02]  /*179c0*/  ISETP.GT.U32.AND P2, PT, R3, 0x1, !P2 ;  /* 0x000000010300780c */ /* 0x000fe40005744070 */
[----:B------:R-:W-:Y:S02]  /*179d0*/  SEL R3, RZ, 0x1, !P1 ;  /* 0x00000001ff037807 */ /* 0x000fe40004800000 */
[----:B0-----:R-:W-:-:S04]  /*179e0*/  SEL R2, RZ, 0x1, !P2 ;  /* 0x00000001ff027807 */ /* 0x001fc80005000000 */
[----:B------:R-:W-:Y:S01]  /*179f0*/  LOP3.LUT R0, R2, R0, R3, 0x96, !PT ;  /* 0x0000000002007212 */ /* 0x000fe200078e9603 */
[----:B------:R-:W-:Y:S01]  /*17a00*/  IMAD.MOV.U32 R2, RZ, RZ, -0x1 ;  /* 0xffffffffff027424 */ /* 0x000fe200078e00ff */
[----:B------:R-:W-:Y:S02]  /*17a10*/  MOV R3, 0xffffffff ;  /* 0xffffffff00037802 */ /* 0x000fe40000000f00 */
[----:B---3--:R-:W-:-:S04]  /*17a20*/  IADD3 R13, P1, R13, UR20, RZ ;  /* 0x000000140d0d7c10 */ /* 0x008fc8000ff3e0ff */
[----:B--2---:R-:W-:Y:S01]  /*17a30*/  IADD3.X R15, R15, UR13, RZ, P1, !PT ;  /* 0x0000000d0f0f7c10 */ /* 0x004fe20008ffe4ff */
[----:B------:R0:W-:Y:S01]  /*17a40*/  STL [R1+0x204], R13 ;  /* 0x0002040d01007387 */ /* 0x0001e20000100800 */
[----:B------:R-:W-:-:S03]  /*17a50*/  ISETP.GE.U32.AND P1, PT, R13, UR8, PT ;  /* 0x000000080d007c0c */ /* 0x000fc6000bf26070 */
[----:B------:R0:W-:Y:S01]  /*17a60*/  STL [R1+0x200], R15 ;  /* 0x0002000f01007387 */ /* 0x0001e20000100800 */
[----:B------:R-:W-:-:S13]  /*17a70*/  ISETP.GE.U32.AND.EX P1, PT, R15, UR9, PT, P1 ;  /* 0x000000090f007c0c */ /* 0x000fda000bf26110 */
[----:B0-----:R-:W-:Y:S05]  /*17a80*/  @P1 BRA `(.L_x_559) ;  /* 0x0000000400641947 */ /* 0x001fea0003800000 */
[----:B------:R-:W0:Y:S01]  /*17a90*/  S2R R7, SR_CTAID.X ;  /* 0x0000000000077919 */ /* 0x000e220000002500 */
[----:B------:R-:W-:Y:S01]  /*17aa0*/  ULDC UR7, c[0x0][0x150] ;  /* 0x0000540000077ab9 */ /* 0x000fe20000000800 */
[----:B------:R-:W1:Y:S01]  /*17ab0*/  LDC R4, c[0x0][0x144] ;  /* 0x00005100ff047b82 */ /* 0x000e620000000800 */
[----:B------:R-:W-:Y:S01]  /*17ac0*/  UISETP.NE.AND UP0, UPT, UR46, URZ, UPT ;  /* 0x0000003f2e00728c */ /* 0x000fe2000bf05270 */
[----:B------:R-:W2:Y:S01]  /*17ad0*/  S2R R5, SR_CTAID.Y ;  /* 0x0000000000057919 */ /* 0x000ea20000002600 */
[----:B------:R-:W-:Y:S01]  /*17ae0*/  ULDC.64 UR8, c[0x0][0x628] ;  /* 0x00018a0000087ab9 */ /* 0x000fe20000000a00 */
[----:B------:R-:W-:-:S03]  /*17af0*/  ULDC UR10, c[0x0][0x630] ;  /* 0x00018c00000a7ab9 */ /* 0x000fc60000000800 */
[----:B------:R-:W-:Y:S01]  /*17b00*/  PLOP3.LUT P1, PT, PT, PT, UP0, 0x80, 0x0 ;  /* 0x000000000000781c */ /* 0x000fe20003f2f008 */
[----:B------:R-:W3:Y:S01]  /*17b10*/  LDC R10, c[0x0][0x148] ;  /* 0x00005200ff0a7b82 */ /* 0x000ee20000000800 */
[----:B0-----:R-:W-:Y:S02]  /*17b20*/  I2FP.F32.U32 R2, R7 ;  /* 0x0000000700027245 */ /* 0x001fe40000201000 */
[----:B--2---:R-:W-:-:S03]  /*17b30*/  I2FP.F32.U32 R3, R5 ;  /* 0x0000000500037245 */ /* 0x004fc60000201000 */
[----:B------:R-:W-:Y:S01]  /*17b40*/  FMUL R2, R2, UR7 ;  /* 0x0000000702027c20 */ /* 0x000fe20008400000 */
[----:B------:R-:W-:Y:S02]  /*17b50*/  ULDC UR7, c[0x0][0x154] ;  /* 0x0000550000077ab9 */ /* 0x000fe40000000800 */
[----:B------:R-:W-:-:S03]  /*17b60*/  FMUL R9, R3, UR7 ;  /* 0x0000000703097c20 */ /* 0x000fc60008400000 */
[----:B------:R-:W0:Y:S08]  /*17b70*/  F2I.U32.TRUNC.NTZ R2, R2 ;  /* 0x0000000200027305 */ /* 0x000e30000020f000 */
[----:B------:R-:W2:Y:S01]  /*17b80*/  F2I.U32.TRUNC.NTZ R9, R9 ;  /* 0x0000000900097305 */ /* 0x000ea2000020f000 */
[----:B0-----:R-:W-:Y:S02]  /*17b90*/  IMAD.MOV R3, RZ, RZ, -R2 ;  /* 0x000000ffff037224 */ /* 0x001fe400078e0a02 */
[----:B------:R-:W-:-:S02]  /*17ba0*/  IMAD.MOV.U32 R2, RZ, RZ, R13 ;  /* 0x000000ffff027224 */ /* 0x000fc400078e000d */
[----:B-1----:R-:W-:Y:S01]  /*17bb0*/  IMAD R7, R4, R3, R7 ;  /* 0x0000000304077224 */ /* 0x002fe200078e0207 */
[----:B--2---:R-:W-:-:S05]  /*17bc0*/  IADD3 R3, -R9, RZ, RZ ;  /* 0x000000ff09037210 */ /* 0x004fca0007ffe1ff */
[----:B---3--:R-:W-:Y:S01]  /*17bd0*/  @P1 IMAD R7, R10, R3, R5 ;  /* 0x000000030a071224 */ /* 0x008fe200078e0205 */
[----:B------:R-:W-:Y:S02]  /*17be0*/  ISETP.NE.U32.AND P1, PT, RZ, UR8, PT ;  /* 0x00000008ff007c0c */ /* 0x000fe4000bf25070 */
[----:B------:R-:W-:Y:S02]  /*17bf0*/  MOV R3, R15 ;  /* 0x0000000f00037202 */ /* 0x000fe40000000f00 */
[----:B------:R-:W-:-:S13]  /*17c00*/  ISETP.NE.AND.EX P1, PT, RZ, UR9, PT, P1 ;  /* 0x00000009ff007c0c */ /* 0x000fda000bf25310 */
[----:B------:R-:W-:Y:S05]  /*17c10*/  @!P1 BRA `(.L_x_560) ;  /* 0x0000000000289947 */ /* 0x000fea0003800000 */
[----:B------:R-:W-:Y:S02]  /*17c20*/  ULDC UR7, c[0x0][0x634] ;  /* 0x00018d0000077ab9 */ /* 0x000fe40000000800 */
[----:B------:R-:W-:-:S05]  /*17c30*/  IADD3 R3, P1, R13, UR7, RZ ;  /* 0x000000070d037c10 */ /* 0x000fca000ff3e0ff */
[----:B------:R-:W-:-:S04]  /*17c40*/  IMAD.X R9, RZ, RZ, R15, P1 ;  /* 0x000000ffff097224 */ /* 0x000fc800008e060f */
[----:B------:R-:W-:-:S04]  /*17c50*/  IMAD.WIDE.U32 R4, R9, UR8, RZ ;  /* 0x0000000809047c25 */ /* 0x000fc8000f8e00ff */
[----:B------:R-:W-:-:S04]  /*17c60*/  IMAD.WIDE.U32 R4, P1, R3, UR9, R4 ;  /* 0x0000000903047c25 */ /* 0x000fc8000f820004 */
[----:B------:R-:W-:-:S04]  /*17c70*/  IMAD.WIDE.U32 R2, R3, UR8, RZ ;  /* 0x0000000803027c25 */ /* 0x000fc8000f8e00ff */
[----:B------:R-:W-:Y:S01]  /*17c80*/  IMAD.MOV.U32 R2, RZ, RZ, R5 ;  /* 0x000000ffff027224 */ /* 0x000fe200078e0005 */
[----:B------:R-:W-:Y:S02]  /*17c90*/  IADD3 RZ, P2, R3, R4, RZ ;  /* 0x0000000403ff7210 */ /* 0x000fe40007f5e0ff */
[----:B------:R-:W-:-:S03]  /*17ca0*/  IADD3.X R3, RZ, RZ, RZ, P1, !PT ;  /* 0x000000ffff037210 */ /* 0x000fc60000ffe4ff */
[----:B------:R-:W-:-:S08]  /*17cb0*/  IMAD.WIDE.U32.X R2, R9, UR9, R2, P2 ;  /* 0x0000000909027c25 */ /* 0x000fd000090e0402 */
.L_x_560:
[--C-:B------:R-:W-:Y:S01]  /*17cc0*/  SHF.R.U64 R9, R2, UR10, R3.reuse ;  /* 0x0000000a02097c19 */ /* 0x100fe20008001203 */
[----:B------:R-:W-:Y:S01]  /*17cd0*/  ULDC.64 UR8, c[0x0][0x620] ;  /* 0x0001880000087ab9 */ /* 0x000fe20000000a00 */
[----:B------:R-:W-:Y:S01]  /*17ce0*/  SHF.R.U32.HI R2, RZ, UR10, R3 ;  /* 0x0000000aff027c19 */ /* 0x000fe20008011603 */
[----:B------:R-:W-:Y:S01]  /*17cf0*/  ULDC UR7, c[0x0][0x618] ;  /* 0x0001860000077ab9 */ /* 0x000fe20000000800 */
[----:B------:R-:W-:Y:S02]  /*17d00*/  IADD3 R11, P1, RZ, -R9, RZ ;  /* 0x80000009ff0b7210 */ /* 0x000fe40007f3e0ff */
[----:B------:R-:W-:Y:S02]  /*17d10*/  MOV R3, R15 ;  /* 0x0000000f00037202 */ /* 0x000fe40000000f00 */
[----:B------:R-:W-:-:S05]  /*17d20*/  IADD3.X R2, RZ, ~R2, RZ, P1, !PT ;  /* 0x80000002ff027210 */ /* 0x000fca0000ffe4ff */
[----:B------:R-:W-:-:S04]  /*17d30*/  IMAD R2, R2, UR8, RZ ;  /* 0x0000000802027c24 */ /* 0x000fc8000f8e02ff */
[----:B------:R-:W-:Y:S02]  /*17d40*/  IMAD R5, R11, UR9, R2 ;  /* 0x000000090b057c24 */ /* 0x000fe4000f8e0202 */
[----:B------:R-:W-:-:S04]  /*17d50*/  IMAD.MOV.U32 R2, RZ, RZ, R13 ;  /* 0x000000ffff027224 */ /* 0x000fc800078e000d */
[----:B------:R-:W-:Y:S01]  /*17d60*/  IMAD.WIDE.U32 R2, R11, UR8, R2 ;  /* 0x000000080b027c25 */ /* 0x000fe2000f8e0002 */
[----:B------:R-:W-:Y:S02]  /*17d70*/  ULDC.64 UR8, c[0x0][0x640] ;  /* 0x0001900000087ab9 */ /* 0x000fe40000000a00 */
[----:B------:R-:W-:Y:S01]  /*17d80*/  ISETP.NE.U32.AND P1, PT, RZ, UR8, PT ;  /* 0x00000008ff007c0c */ /* 0x000fe2000bf25070 */
[----:B------:R-:W-:-:S03]  /*17d90*/  IMAD.IADD R3, R3, 0x1, R5 ;  /* 0x0000000103037824 */ /* 0x000fc600078e0205 */
[----:B------:R-:W-:Y:S02]  /*17da0*/  ISETP.NE.AND.EX P1, PT, RZ, UR9, PT, P1 ;  /* 0x00000009ff007c0c */ /* 0x000fe4000bf25310 */
[--C-:B------:R-:W-:Y:S02]  /*17db0*/  SHF.R.U64 R10, R2, UR7, R3.reuse ;  /* 0x00000007020a7c19 */ /* 0x100fe40008001203 */
[----:B------:R-:W-:Y:S01]  /*17dc0*/  SHF.R.U32.HI R3, RZ, UR7, R3 ;  /* 0x00000007ff037c19 */ /* 0x000fe20008011603 */
[----:B------:R-:W-:-:S03]  /*17dd0*/  ULDC UR7, c[0x0][0x608] ;  /* 0x0001820000077ab9 */ /* 0x000fc60000000800 */
[--C-:B------:R-:W-:Y:S02]  /*17de0*/  SHF.R.U64 R12, R10, UR7, R3.reuse ;  /* 0x000000070a0c7c19 */ /* 0x100fe40008001203 */
[----:B------:R-:W-:Y:S01]  /*17df0*/  SHF.R.U32.HI R3, RZ, UR7, R3 ;  /* 0x00000007ff037c19 */ /* 0x000fe20008011603 */
[----:B------:R-:W-:-:S03]  /*17e00*/  ULDC UR7, c[0x0][0x658] ;  /* 0x0001960000077ab9 */ /* 0x000fc60000000800 */
[--C-:B------:R-:W-:Y:S02]  /*17e10*/  SHF.R.U32.HI R13, RZ, UR7, R3.reuse ;  /* 0x00000007ff0d7c19 */ /* 0x100fe40008011603 */
[----:B------:R-:W-:-:S03]  /*17e20*/  SHF.R.U64 R11, R12, UR7, R3 ;  /* 0x000000070c0b7c19 */ /* 0x000fc60008001203 */
[----:B------:R-:W-:Y:S01]  /*17e30*/  IMAD.MOV.U32 R3, RZ, RZ, R13 ;  /* 0x000000ffff037224 */ /* 0x000fe200078e000d */
[----:B------:R-:W-:Y:S01]  /*17e40*/  MOV R2, R11 ;  /* 0x0000000b00027202 */ /* 0x000fe20000000f00 */
[----:B------:R-:W-:Y:S06]  /*17e50*/  @!P1 BRA `(.L_x_561) ;  /* 0x0000000000289947 */ /* 0x000fec0003800000 */
[----:B------:R-:W-:Y:S02]  /*17e60*/  ULDC UR7, c[0x0][0x64c] ;  /* 0x0001930000077ab9 */ /* 0x000fe40000000800 */
[----:B------:R-:W-:-:S04]  /*17e70*/  IADD3 R3, P1, R11, UR7, RZ ;  /* 0x000000070b037c10 */ /* 0x000fc8000ff3e0ff */
[----:B------:R-:W-:-:S05]  /*17e80*/  IADD3.X R13, RZ, R13, RZ, P1, !PT ;  /* 0x0000000dff0d7210 */ /* 0x000fca0000ffe4ff */
[----:B------:R-:W-:-:S04]  /*17e90*/  IMAD.WIDE.U32 R4, R13, UR8, RZ ;  /* 0x000000080d047c25 */ /* 0x000fc8000f8e00ff */
[----:B------:R-:W-:-:S04]  /*17ea0*/  IMAD.WIDE.U32 R4, P1, R3, UR9, R4 ;  /* 0x0000000903047c25 */ /* 0x000fc8000f820004 */
[----:B------:R-:W-:Y:S01]  /*17eb0*/  IMAD.WIDE.U32 R2, R3, UR8, RZ ;  /* 0x0000000803027c25 */ /* 0x000fe2000f8e00ff */
[----:B------:R-:W-:-:S04]  /*17ec0*/  MOV R2, R5 ;  /* 0x0000000500027202 */ /* 0x000fc80000000f00 */
[----:B------:R-:W-:Y:S01]  /*17ed0*/  IADD3 RZ, P2, R3, R4, RZ ;  /* 0x0000000403ff7210 */ /* 0x000fe20007f5e0ff */
[----:B------:R-:W-:-:S04]  /*17ee0*/  IMAD.X R3, RZ, RZ, RZ, P1 ;  /* 0x000000ffff037224 */ /* 0x000fc800008e06ff */
[----:B------:R-:W-:-:S08]  /*17ef0*/  IMAD.WIDE.U32.X R2, R13, UR9, R2, P2 ;  /* 0x000000090d027c25 */ /* 0x000fd000090e0402 */
.L_x_561:
[----:B------:R-:W-:Y:S01]  /*17f00*/  ULDC UR7, c[0x0][0x648] ;  /* 0x0001920000077ab9 */ /* 0x000fe20000000800 */
[----:B------:R-:W-:Y:S01]  /*17f10*/  LOP3.LUT R12, R12, UR6, RZ, 0xc0, !PT ;  /* 0x000000060c0c7c12 */ /* 0x000fe2000f8ec0ff */
[----:B------:R-:W-:Y:S01]  /*17f20*/  UISETP.NE.AND UP0, UPT, UR46, URZ, UPT ;  /* 0x0000003f2e00728c */ /* 0x000fe2000bf05270 */
[----:B------:R-:W-:Y:S01]  /*17f30*/  SHF.R.U64 R3, R2, UR7, R3 ;  /* 0x0000000702037c19 */ /* 0x000fe20008001203 */
[----:B------:R-:W-:Y:S01]  /*17f40*/  ULDC UR7, c[0x0][0x638] ;  /* 0x00018e0000077ab9 */ /* 0x000fe20000000800 */
[----:B------:R-:W-:-:S03]  /*17f50*/  LOP3.LUT R4, R10, UR4, RZ, 0xc0, !PT ;  /* 0x000000040a047c12 */ /* 0x000fc6000f8ec0ff */
[----:B------:R-:W-:Y:S01]  /*17f60*/  IMAD.MOV R2, RZ, RZ, -R3 ;  /* 0x000000ffff027224 */ /* 0x000fe200078e0a03 */
[----:B------:R-:W-:Y:S01]  /*17f70*/  PLOP3.LUT P1, PT, PT, PT, UP0, 0x40, 0x0 ;  /* 0x000000000000781c */ /* 0x000fe20003f2e808 */
[----:B------:R-:W-:Y:S01]  /*17f80*/  IMAD R12, R3, UR5, R12 ;  /* 0x00000005030c7c24 */ /* 0x000fe2000f8e020c */
[----:B------:R-:W-:Y:S01]  /*17f90*/  PLOP3.LUT P2, PT, PT, PT, UP0, 0x40, 0x0 ;  /* 0x000000000000781c */ /* 0x000fe20003f4e808 */
[----:B------:R-:W-:Y:S01]  /*17fa0*/  IMAD R11, R2, UR7, R11 ;  /* 0x00000007020b7c24 */ /* 0x000fe2000f8e020b */
[----:B------:R-:W-:Y:S02]  /*17fb0*/  ULDC UR7, c[0x0][0x610] ;  /* 0x0001840000077ab9 */ /* 0x000fe40000000800 */
[----:B------:R-:W-:Y:S01]  /*17fc0*/  IMAD R7, R12, UR7, R7 ;  /* 0x000000070c077c24 */ /* 0x000fe2000f8e0207 */
[----:B------:R-:W-:Y:S02]  /*17fd0*/  ULDC UR7, c[0x0][0x600] ;  /* 0x0001800000077ab9 */ /* 0x000fe40000000800 */
[----:B------:R-:W-:-:S05]  /*17fe0*/  IMAD R4, R11, UR7, R4 ;  /* 0x000000070b047c24 */ /* 0x000fca000f8e0204 */
[----:B------:R-:W-:Y:S02]  /*17ff0*/  SEL R2, R4, R7, P1 ;  /* 0x0000000704027207 */ /* 0x000fe40000800000 */
[----:B------:R-:W-:Y:S02]  /*18000*/  SEL R3, R7, R4, P2 ;  /* 0x0000000407037207 */ /* 0x000fe40001000000 */
[----:B------:R-:W-:-:S07]  /*18010*/  MOV R4, 0x1 ;  /* 0x0000000100047802 */ /* 0x000fce0000000f00 */
.L_x_559:
[----:B------:R-:W-:Y:S05]  /*18020*/  BSYNC B1 ;  /* 0x0000000000017941 */ /* 0x000fea0003800000 */
.L_x_558:
[----:B------:R-:W-:-:S13]  /*18030*/  LOP3.LUT P1, RZ, R4, 0xff, RZ, 0xc0, !PT ;  /* 0x000000ff04ff7812 */ /* 0x000fda000782c0ff */
[----:B------:R-:W-:Y:S05]  /*18040*/  @P1 BRA `(.L_x_562) ;  /* 0xfffffff400241947 */ /* 0x000fea000383ffff */
[----:B------:R-:W-:Y:S05]  /*18050*/  BSYNC B0 ;  /* 0x0000000000007941 */ /* 0x000fea0003800000 */
.L_x_550:
[----:B------:R-:W-:-:S03]  /*18060*/  UMOV UR7, 0xffffffff ;  /* 0xffffffff00077882 */ /* 0x000fc60000000000 */
[----:B------:R-:W-:Y:S05]  /*18070*/  BRA.DIV UR7, `(.L_x_563) ;  /* 0x0000000207d07947 */ /* 0x000fea000b800000 */
[----:B------:R-:W-:-:S13]  /*18080*/  ELECT P6, URZ, PT ;  /* 0x00000000003f782f */ /* 0x000fda00038c0000 */
.L_x_575:
[----:B------:R-:W-:Y:S04]  /*18090*/  BSSY B0, `(.L_x_564) ;  /* 0x000001a000007945 */ /* 0x000fe80003800000 */
[----:B------:R-:W-:Y:S05]  /*180a0*/  @!P6 BRA `(.L_x_565) ;  /* 0x000000000060e947 */ /* 0x000fea0003800000 */
[----:B------:R-:W-:-:S04]  /*180b0*/  ULOP3.LUT UR7, UR40, 0x2, URZ, 0xfc, !UPT ;  /* 0x0000000228077892 */ /* 0x000fc8000f8efc3f */
[----:B------:R-:W-:-:S06]  /*180c0*/  UISETP.NE.AND UP0, UPT, UR7, 0x3, UPT ;  /* 0x000000030700788c */ /* 0x000fcc000bf05270 */
[----:B------:R-:W-:-:S13]  /*180d0*/  PLOP3.LUT P0, PT, PT, PT, UP0, 0x80, 0x0 ;  /* 0x000000000000781c */ /* 0x000fda0003f0f008 */
[----:B------:R-:W-:Y:S05]  /*180e0*/  @!P0 BRA `(.L_x_566) ;  /* 0x0000000000048947 */ /* 0x000fea0003800000 */
[----:B------:R-:W-:Y:S01]  /*180f0*/  BPT.TRAP 0x1 ;  /* 0x000000040000795c */ /* 0x000fe20000300000 */
.L_x_566:
[----:B------:R-:W0:Y:S01]  /*18100*/  S2R R3, SR_CgaCtaId ;  /* 0x0000000000037919 */ /* 0x000e220000008800 */
[----:B------:R-:W-:-:S04]  /*18110*/  MOV R2, 0x400 ;  /* 0x0000040000027802 */ /* 0x000fc80000000f00 */
[----:B0-----:R-:W-:Y:S02]  /*18120*/  LEA R3, R3, R2, 0x18 ;  /* 0x0000000203037211 */ /* 0x001fe400078ec0ff */
[----:B------:R-:W-:-:S03]  /*18130*/  SHF.L.U32 R2, R0, 0x1f, RZ ;  /* 0x0000001f00027819 */ /* 0x000fc600000006ff */
[----:B------:R-:W-:-:S05]  /*18140*/  VIADD R3, R3, 0x10 ;  /* 0x0000001003037836 */ /* 0x000fca0000000000 */
[----:B------:R-:W-:-:S04]  /*18150*/  LEA R5, R6, R3, 0x3 ;  /* 0x0000000306057211 */ /* 0x000fc800078e18ff */
[----:B------:R-:W0:Y:S02]  /*18160*/  SYNCS.PHASECHK.TRANS64.TRYWAIT P0, [R5+URZ], R2 ;  /* 0x00000002050075a7 */ /* 0x000e24000800017f */
[----:B0-----:R-:W-:Y:S05]  /*18170*/  @!P0 BRA `(.L_x_567) ;  /* 0x0000000000b08947 */ /* 0x001fea0003800000 */
.L_x_576:
[----:B------:R-:W-:-:S05]  /*18180*/  VIADD R6, R6, 0x1 ;  /* 0x0000000106067836 */ /* 0x000fca0000000000 */
[----:B------:R-:W-:-:S04]  /*18190*/  ISETP.NE.AND P0, PT, R6, 0x2, PT ;  /* 0x000000020600780c */ /* 0x000fc80003f05270 */
[----:B0-----:R-:W-:Y:S02]  /*181a0*/  SEL R5, RZ, 0x1, P0 ;  /* 0x00000001ff057807 */ /* 0x001fe40000000000 */
[----:B------:R-:W-:Y:S02]  /*181b0*/  SEL R6, R6, RZ, P0 ;  /* 0x000000ff06067207 */ /* 0x000fe40000000000 */
[----:B------:R-:W-:Y:S02]  /*181c0*/  LOP3.LUT R0, R0, R5, RZ, 0x3c, !PT ;  /* 0x0000000500007212 */ /* 0x000fe400078e3cff */
[----:B------:R-:W-:Y:S02]  /*181d0*/  LEA R3, R6, R3, 0x3 ;  /* 0x0000000306037211 */ /* 0x000fe400078e18ff */
[----:B------:R-:W-:-:S07]  /*181e0*/  SHF.L.U32 R0, R0, 0x1f, RZ ;  /* 0x0000001f00007819 */ /* 0x000fce00000006ff */
.L_x_568:
[----:B0-----:R0:W1:Y:S02]  /*181f0*/  SYNCS.PHASECHK.TRANS64.TRYWAIT P0, [R3+URZ], R0 ;  /* 0x00000000030075a7 */ /* 0x001064000800017f */
[----:B-1----:R-:W-:Y:S05]  /*18200*/  @!P0 NANOSLEEP.SYNCS 0x989680 ;  /* 0x009896800000895d */ /* 0x002fea0003900000 */
[----:B------:R-:W1:Y:S02]  /*18210*/  @!P0 SYNCS.PHASECHK.TRANS64 P0, [R3+URZ], R0 ;  /* 0x00000000030085a7 */ /* 0x000e64000800007f */
[----:B-1----:R-:W-:Y:S05]  /*18220*/  @!P0 BRA `(.L_x_568) ;  /* 0xfffffffc00f08947 */ /* 0x002fea000383ffff */
.L_x_565:
[----:B------:R-:W-:Y:S05]  /*18230*/  BSYNC B0 ;  /* 0x0000000000007941 */ /* 0x000fea0003800000 */
.L_x_564:
[----:B------:R-:W-:Y:S05]  /*18240*/  EXIT ;  /* 0x000000000000794d */ /* 0x000fea0003800000 */
.L_x_17:
[----:B-1----:R1:W3:Y:S02]  /*18250*/  SYNCS.PHASECHK.TRANS64.TRYWAIT P1, [R3+URZ], R2 ;  /* 0x00000002030075a7 */ /* 0x0022e4000802017f */
[----:B---3--:R-:W-:Y:S05]  /*18260*/  @!P1 NANOSLEEP.SYNCS 0x989680 ;  /* 0x009896800000995d */ /* 0x008fea0003900000 */
[----:B------:R-:W3:Y:S02]  /*18270*/  @!P1 SYNCS.PHASECHK.TRANS64 P1, [R3+URZ], R2 ;  /* 0x00000002030095a7 */ /* 0x000ee4000802007f */
[----:B---3--:R-:W-:Y:S05]  /*18280*/  @!P1 BRA `(.L_x_17) ;  /* 0xfffffffc00f09947 */ /* 0x008fea000383ffff */
[----:B------:R-:W-:Y:S05]  /*18290*/  BRA `(.L_x_16) ;  /* 0xfffffe9000647947 */ /* 0x000fea000383ffff */
.L_x_22:
[----:B-1----:R1:W2:Y:S02]  /*182a0*/  SYNCS.PHASECHK.TRANS64.TRYWAIT P1, [R2+URZ], R3 ;  /* 0x00000003020075a7 */ /* 0x0022a4000802017f */
[----:B--2---:R-:W-:Y:S05]  /*182b0*/  @!P1 NANOSLEEP.SYNCS 0x989680 ;  /* 0x009896800000995d */ /* 0x004fea0003900000 */
[----:B------:R-:W2:Y:S02]  /*182c0*/  @!P1 SYNCS.PHASECHK.TRANS64 P1, [R2+URZ], R3 ;  /* 0x00000003020095a7 */ /* 0x000ea4000802007f */
[----:B--2---:R-:W-:Y:S05]  /*182d0*/  @!P1 BRA `(.L_x_22) ;  /* 0xfffffffc00f09947 */ /* 0x004fea000383ffff */
[----:B------:R-:W-:Y:S05]  /*182e0*/  BRA `(.L_x_21) ;  /* 0xfffffec400e07947 */ /* 0x000fea000383ffff */
.L_x_551:
[----:B------:R-:W-:Y:S01]  /*182f0*/  BSSY B1, `(.L_x_569) ;  /* 0x0000006000017945 */ /* 0x000fe20003800000 */
[----:B------:R-:W-:-:S07]  /*18300*/  IMAD.MOV.U32 R15, RZ, RZ, -0x1 ;  /* 0xffffffffff0f7424 */ /* 0x000fce00078e00ff */
[----:B------:R-:W-:Y:S05]  /*18310*/  WARPSYNC.COLLECTIVE R15, `(.L_x_570) ;  /* 0x000000000f0c7348 */ /* 0x000fea0003c00000 */
[----:B------:R-:W-:Y:S02]  /*18320*/  ELECT P6, UR62, PT ;  /* 0x00000000003e782f */ /* 0x000fe400038c0000 */
[----:B------:R-:W-:Y:S01]  /*18330*/  MOV R14, UR62 ;  /* 0x0000003e000e7c02 */ /* 0x000fe20008000f00 */
[----:B------:R-:W-:Y:S10]  /*18340*/  ENDCOLLECTIVE ;  /* 0x000000000000791b */ /* 0x000ff40003800000 */
.L_x_570:
[----:B------:R-:W-:Y:S05]  /*18350*/  BSYNC B1 ;  /* 0x0000000000017941 */ /* 0x000fea0003800000 */
.L_x_569:
[----:B------:R-:W-:Y:S05]  /*18360*/  BRA `(.L_x_571) ;  /* 0xfffffff000687947 */ /* 0x000fea000383ffff */
.L_x_554:
[----:B0-----:R0:W1:Y:S02]  /*18370*/  SYNCS.PHASECHK.TRANS64.TRYWAIT P1, [R10+URZ+0x10], R5 ;  /* 0x000010050a0075a7 */ /* 0x001064000802017f */
[----:B-1----:R-:W-:Y:S05]  /*18380*/  @!P1 NANOSLEEP.SYNCS 0x989680 ;  /* 0x009896800000995d */ /* 0x002fea0003900000 */
[----:B------:R-:W1:Y:S02]  /*18390*/  @!P1 SYNCS.PHASECHK.TRANS64 P1, [R10+URZ+0x10], R5 ;  /* 0x000010050a0095a7 */ /* 0x000e64000802007f */
[----:B-1----:R-:W-:Y:S05]  /*183a0*/  @!P1 BRA `(.L_x_554) ;  /* 0xfffffffc00f09947 */ /* 0x002fea000383ffff */
[----:B------:R-:W-:Y:S05]  /*183b0*/  BRA `(.L_x_572) ;  /* 0xfffffff0009c7947 */ /* 0x000fea000383ffff */
.L_x_563:
[----:B------:R-:W-:Y:S01]  /*183c0*/  BSSY B0, `(.L_x_573) ;  /* 0x0000006000007945 */ /* 0x000fe20003800000 */
[----:B------:R-:W-:-:S07]  /*183d0*/  MOV R15, 0xffffffff ;  /* 0xffffffff000f7802 */ /* 0x000fce0000000f00 */
[----:B------:R-:W-:Y:S05]  /*183e0*/  WARPSYNC.COLLECTIVE R15, `(.L_x_574) ;  /* 0x000000000f0c7348 */ /* 0x000fea0003c00000 */
[----:B------:R-:W-:Y:S02]  /*183f0*/  ELECT P6, UR62, PT ;  /* 0x00000000003e782f */ /* 0x000fe400038c0000 */
[----:B------:R-:W-:Y:S01]  /*18400*/  MOV R14, UR62 ;  /* 0x0000003e000e7c02 */ /* 0x000fe20008000f00 */
[----:B------:R-:W-:Y:S10]  /*18410*/  ENDCOLLECTIVE ;  /* 0x000000000000791b */ /* 0x000ff40003800000 */
.L_x_574:
[----:B------:R-:W-:Y:S05]  /*18420*/  BSYNC B0 ;  /* 0x0000000000007941 */ /* 0x000fea0003800000 */
.L_x_573:
[----:B------:R-:W-:Y:S05]  /*18430*/  BRA `(.L_x_575) ;  /* 0xfffffffc00147947 */ /* 0x000fea000383ffff */
.L_x_567:
[----:B0-----:R0:W1:Y:S02]  /*18440*/  SYNCS.PHASECHK.TRANS64.TRYWAIT P0, [R5+URZ], R2 ;  /* 0x00000002050075a7 */ /* 0x001064000800017f */
[----:B-1----:R-:W-:Y:S05]  /*18450*/  @!P0 NANOSLEEP.SYNCS 0x989680 ;  /* 0x009896800000895d */ /* 0x002fea0003900000 */
[----:B------:R-:W1:Y:S02]  /*18460*/  @!P0 SYNCS.PHASECHK.TRANS64 P0, [R5+URZ], R2 ;  /* 0x00000002050085a7 */ /* 0x000e64000800007f */
[----:B-1----:R-:W-:Y:S05]  /*18470*/  @!P0 BRA `(.L_x_567) ;  /* 0xfffffffc00f08947 */ /* 0x002fea000383ffff */
[----:B------:R-:W-:Y:S05]  /*18480*/  BRA `(.L_x_576) ;  /* 0xfffffffc003c7947 */ /* 0x000fea000383ffff */
.L_x_577:
[----:B------:R-:W-:-:S00]  /*18490*/  BRA `(.L_x_577) ;  /* 0xfffffffc00fc7947 */ /* 0x000fc0000383ffff */
[----:B------:R-:W-:-:S00]  /*184a0*/  NOP ;  /* 0x0000000000007918 */ /* 0x000fc00000000000 */
        /* <DEDUP_REMOVED lines=13> */
.L_x_578:


//--------------------- .nv.global.init           --------------------------
	.section	.nv.global.init,"aw",@progbits
.nv.global.init:
	.type		$str$22,@object
	.size		$str$22,($str$23 - $str$22)
$str$22:
        /*0000*/ 	.byte	0x6b, 0x5f, 0x74, 0x69, 0x6c, 0x65, 0x5f, 0x63, 0x6f, 0x75, 0x6e, 0x74, 0x20, 0x3e, 0x3d, 0x20
        /*0010*/ 	.byte	0x31, 0x00
	.type		$str$23,@object
	.size		$str$23,(__unnamed_1 - $str$23)
$str$23:
        /*0012*/ 	.byte	0x2f, 0x74, 0x6d, 0x70, 0x2f, 0x63, 0x75, 0x74, 0x6c, 0x61, 0x73, 0x73, 0x5f, 0x73, 0x77, 0x65
        /*0022*/ 	.byte	0x65, 0x70, 0x5f, 0x73, 0x72, 0x63, 0x2f, 0x69, 0x6e, 0x63, 0x6c, 0x75, 0x64, 0x65, 0x2f, 0x63
        /*0032*/ 	.byte	0x75, 0x74, 0x6c, 0x61, 0x73, 0x73, 0x2f, 0x67, 0x65, 0x6d, 0x6d, 0x2f, 0x63, 0x6f, 0x6c, 0x6c
        /*0042*/ 	.byte	0x65, 0x63, 0x74, 0x69, 0x76, 0x65, 0x2f, 0x73, 0x6d, 0x39, 0x30, 0x5f, 0x6d, 0x6d, 0x61, 0x5f
        /*0052*/ 	.byte	0x74, 0x6d, 0x61, 0x5f, 0x67, 0x6d, 0x6d, 0x61, 0x5f, 0x73, 0x73, 0x5f, 0x77, 0x61, 0x72, 0x70
        /*0062*/ 	.byte	0x73, 0x70, 0x65, 0x63, 0x69, 0x61, 0x6c, 0x69, 0x7a, 0x65, 0x64, 0x2e, 0x68, 0x70, 0x70, 0x00
	.type		__unnamed_1,@object
	.size		__unnamed_1,(.L_0 - __unnamed_1)
__unnamed_1:
        /* <DEDUP_REMOVED lines=173> */
        /*0b42*/ 	.byte	0x6e, 0x74, 0x69, 0x74, 0x79, 0x5d, 0x00
.L_0:


//--------------------- .nv.shared._ZN7cutlass13device_kernelINS_4gemm6kernel13GemmUniversalIN4cute5tupleIJiiiiEEENS1_10collective13CollectiveMmaINS1_34MainloopSm90TmaGmmaWarpSpecializedILi2ENS5_IJNS4_1CILi1EEESB_SB_EEENS1_35KernelTmaWarpSpecializedCooperativeEEENS5_IJNSA_ILi256EEESF_NSA_ILi128EEEEEEaNS5_IJlSB_lEEEaSI_NS4_8TiledMMAINS4_8MMA_AtomIJNS4_4SM904GMMA27MMA_64x256x32_S32S8S8_SS_TNEEEENS4_6LayoutINS5_IJNSA_ILi2EEESB_SB_EEENS5_IJSB_NSA_ILi0EEESS_EEEEENS5_IJNS4_10UnderscoreESV_SV_EEEEENS4_13SM90_TMA_LOADENS4_14ComposedLayoutINS4_7SwizzleILi3ELi4ELi3EEENS4_18smem_ptr_flag_bitsILi8EEENSP_INS5_IJNSA_ILi8EEESG_EEENS5_IJSG_SB_EEEEEEEvNS4_8identityESY_S18_vS19_EENS_8epilogue10collective6detail29Sm90TmaWarpSpecializedAdapterINS1C_15DefaultEpilogueIaSI_SI_NS1B_6thread17LinearCombinationIaLi1EiiLNS1G_9ScaleType4KindE0ELNS_15FloatRoundStyleE2EaEENS1_15EpilogueDefaultEEEEEvvEEEEvNT_6ParamsE --------------------------
	.section	.nv.shared._ZN7cutlass13device_kernelINS_4gemm6kernel13GemmUniversalIN4cute5tupleIJiiiiEEENS1_10collective13CollectiveMmaINS1_34MainloopSm90TmaGmmaWarpSpecializedILi2ENS5_IJNS4_1CILi1EEESB_SB_EEENS1_35KernelTmaWarpSpecializedCooperativeEEENS5_IJNSA_ILi256EEESF_NSA_ILi128EEEEEEaNS5_IJlSB_lEEEaSI_NS4_8TiledMMAINS4_8MMA_AtomIJNS4_4SM904GMMA27MMA_64x256x32_S32S8S8_SS_TNEEEENS4_6LayoutINS5_IJNSA_ILi2EEESB_SB_EEENS5_IJSB_NSA_ILi0EEESS_EEEEENS5_IJNS4_10UnderscoreESV_SV_EEEEENS4_13SM90_TMA_LOADENS4_14ComposedLayoutINS4_7SwizzleILi3ELi4ELi3EEENS4_18smem_ptr_flag_bitsILi8EEENSP_INS5_IJNSA_ILi8EEESG_EEENS5_IJSG_SB_EEEEEEEvNS4_8identityESY_S18_vS19_EENS_8epilogue10collective6detail29Sm90TmaWarpSpecializedAdapterINS1C_15DefaultEpilogueIaSI_SI_NS1B_6thread17LinearCombinationIaLi1EiiLNS1G_9ScaleType4KindE0ELNS_15FloatRoundStyleE2EaEENS1_15EpilogueDefaultEEEEEvvEEEEvNT_6ParamsE,"aw",@nobits
	.sectionflags	@""
	.align	16
	.zero		1024


//--------------------- .nv.shared.reserved.0     --------------------------
	.section	.nv.shared.reserved.0,"aw",@nobits
	.weak		__nv_reservedSMEM_offset_0_alias
	.size		__nv_reservedSMEM_offset_0_alias, 0, 0
	.other		__nv_reservedSMEM_offset_0_alias,@"STO_CUDA_RESERVED_SHARED STV_DEFAULT"
__nv_reservedSMEM_offset_0_alias:
	.zero		0


//--------------------- .nv.global                --------------------------
	.section	.nv.global,"aw",@nobits
.nv.global:
	.type		_ZN40_INTERNAL_00d39f3a_4_k_cu_8809d269_321144cute1_E,@object
	.size		_ZN40_INTERNAL_00d39f3a_4_k_cu_8809d269_321144cute1_E,(_ZN40_INTERNAL_00d39f3a_4_k_cu_8809d269_321144cuda3std3__45__cpo6cbeginE - _ZN40_INTERNAL_00d39f3a_4_k_cu_8809d269_321144cute1_E)
_ZN40_INTERNAL_00d39f3a_4_k_cu_8809d269_321144cute1_E:
	.zero		1
	.type		_ZN40_INTERNAL_00d39f3a_4_k_cu_8809d269_321144cuda3std3__45__cpo6cbeginE,@object
	.size		_ZN40_INTERNAL_00d39f3a_4_k_cu_8809d269_321144cuda3std3__45__cpo6cbeginE,(_ZN40_INTERNAL_00d39f3a_4_k_cu_8809d269_321144cuda3std3__48in_placeE - _ZN40_INTERNAL_00d39f3a_4_k_cu_8809d269_321144cuda3std3__45__cpo6cbeginE)
_ZN40_INTERNAL_00d39f3a_4_k_cu_8809d269_321144cuda3std3__45__cpo6cbeginE:
	.zero		1
	.type		_ZN40_INTERNAL_00d39f3a_4_k_cu_8809d269_321144cuda3std3__48in_placeE,@object
	.size		_ZN40_INTERNAL_00d39f3a_4_k_cu_8809d269_321144cuda3std3__48in_placeE,(_ZN40_INTERNAL_00d39f3a_4_k_cu_8809d269_321144cuda3std6ranges3__45__cpo9iter_moveE - _ZN40_INTERNAL_00d39f3a_4_k_cu_8809d269_321144cuda3std3__48in_placeE)
_ZN40_INTERNAL_00d39f3a_4_k_cu_8809d269_321144cuda3std3__48in_placeE:
	.zero		1
	.type		_ZN40_INTERNAL_00d39f3a_4_k_cu_8809d269_321144cuda3std6ranges3__45__cpo9iter_moveE,@object
	.size		_ZN40_INTERNAL_00d39f3a_4_k_cu_8809d269_321144cuda3std6ranges3__45__cpo9iter_moveE,(_ZN40_INTERNAL_00d39f3a_4_k_cu_8809d269_321144cuda3std3__45__cpo5beginE - _ZN40_INTERNAL_00d39f3a_4_k_cu_8809d269_321144cuda3std6ranges3__45__cpo9iter_moveE)
_ZN40_INTERNAL_00d39f3a_4_k_cu_8809d269_321144cuda3std6ranges3__45__cpo9iter_moveE:
	.zero		1
	.type		_ZN40_INTERNAL_00d39f3a_4_k_cu_8809d269_321144cuda3std3__45__cpo5beginE,@object
	.size		_ZN40_INTERNAL_00d39f3a_4_k_cu_8809d269_321144cuda3std3__45__cpo5beginE,(_ZN40_INTERNAL_00d39f3a_4_k_cu_8809d269_321144cuda3std3__442_GLOBAL__N__00d39f3a_4_k_cu_8809d269_321146ignoreE - _ZN40_INTERNAL_00d39f3a_4_k_cu_8809d269_321144cuda3std3__45__cpo5beginE)
_ZN40_INTERNAL_00d39f3a_4_k_cu_8809d269_321144cuda3std3__45__cpo5beginE:
	.zero		1
	.type		_ZN40_INTERNAL_00d39f3a_4_k_cu_8809d269_321144cuda3std3__442_GLOBAL__N__00d39f3a_4_k_cu_8809d269_321146ignoreE,@object
	.size		_ZN40_INTERNAL_00d39f3a_4_k_cu_8809d269_321144cuda3std3__442_GLOBAL__N__00d39f3a_4_k_cu_8809d269_321146ignoreE,(_ZN40_INTERNAL_00d39f3a_4_k_cu_8809d269_321144cute7productE - _ZN40_INTERNAL_00d39f3a_4_k_cu_8809d269_321144cuda3std3__442_GLOBAL__N__00d39f3a_4_k_cu_8809d269_321146ignoreE)
_ZN40_INTERNAL_00d39f3a_4_k_cu_8809d269_321144cuda3std3__442_GLOBAL__N__00d39f3a_4_k_cu_8809d269_321146ignoreE:
	.zero		1
	.type		_ZN40_INTERNAL_00d39f3a_4_k_cu_8809d269_321144cute7productE,@object
	.size		_ZN40_INTERNAL_00d39f3a_4_k_cu_8809d269_321144cute7productE,(_ZN40_INTERNAL_00d39f3a_4_k_cu_8809d269_321144cuda3std3__45__cpo3endE - _ZN40_INTERNAL_00d39f3a_4_k_cu_8809d269_321144cute7productE)
_ZN40_INTERNAL_00d39f3a_4_k_cu_8809d269_321144cute7productE:
	.zero		1
	.type		_ZN40_INTERNAL_00d39f3a_4_k_cu_8809d269_321144cuda3std3__45__cpo3endE,@object
	.size		_ZN40_INTERNAL_00d39f3a_4_k_cu_8809d269_321144cuda3std3__45__cpo3endE,(_ZN40_INTERNAL_00d39f3a_4_k_cu_8809d269_321144cuda3std3__419piecewise_constructE - _ZN40_INTERNAL_00d39f3a_4_k_cu_8809d269_321144cuda3std3__45__cpo3endE)
_ZN40_INTERNAL_00d39f3a_4_k_cu_8809d269_321144cuda3std3__45__cpo3endE:
	.zero		1
	.type		_ZN40_INTERNAL_00d39f3a_4_k_cu_8809d269_321144cuda3std3__419piecewise_constructE,@object
	.size		_ZN40_INTERNAL_00d39f3a_4_k_cu_8809d269_321144cuda3std3__419piecewise_constructE,(_ZN40_INTERNAL_00d39f3a_4_k_cu_8809d269_321144cuda3std3__45__cpo4cendE - _ZN40_INTERNAL_00d39f3a_4_k_cu_8809d269_321144cuda3std3__419piecewise_constructE)
_ZN40_INTERNAL_00d39f3a_4_k_cu_8809d269_321144cuda3std3__419piecewise_constructE:
	.zero		1
	.type		_ZN40_INTERNAL_00d39f3a_4_k_cu_8809d269_321144cuda3std3__45__cpo4cendE,@object
	.size		_ZN40_INTERNAL_00d39f3a_4_k_cu_8809d269_321144cuda3std3__45__cpo4cendE,(_ZN40_INTERNAL_00d39f3a_4_k_cu_8809d269_321144cuda3std6ranges3__45__cpo4swapE - _ZN40_INTERNAL_00d39f3a_4_k_cu_8809d269_321144cuda3std3__45__cpo4cendE)
_ZN40_INTERNAL_00d39f3a_4_k_cu_8809d269_321144cuda3std3__45__cpo4cendE:
	.zero		1
	.type		_ZN40_INTERNAL_00d39f3a_4_k_cu_8809d269_321144cuda3std6ranges3__45__cpo4swapE,@object
	.size		_ZN40_INTERNAL_00d39f3a_4_k_cu_8809d269_321144cuda3std6ranges3__45__cpo4swapE,(.L_8 - _ZN40_INTERNAL_00d39f3a_4_k_cu_8809d269_321144cuda3std6ranges3__45__cpo4swapE)
_ZN40_INTERNAL_00d39f3a_4_k_cu_8809d269_321144cuda3std6ranges3__45__cpo4swapE:
	.zero		1
.L_8:


//--------------------- .nv.constant0._ZN7cutlass13device_kernelINS_4gemm6kernel13GemmUniversalIN4cute5tupleIJiiiiEEENS1_10collective13CollectiveMmaINS1_34MainloopSm90TmaGmmaWarpSpecializedILi2ENS5_IJNS4_1CILi1EEESB_SB_EEENS1_35KernelTmaWarpSpecializedCooperativeEEENS5_IJNSA_ILi256EEESF_NSA_ILi128EEEEEEaNS5_IJlSB_lEEEaSI_NS4_8TiledMMAINS4_8MMA_AtomIJNS4_4SM904GMMA27MMA_64x256x32_S32S8S8_SS_TNEEEENS4_6LayoutINS5_IJNSA_ILi2EEESB_SB_EEENS5_IJSB_NSA_ILi0EEESS_EEEEENS5_IJNS4_10UnderscoreESV_SV_EEEEENS4_13SM90_TMA_LOADENS4_14ComposedLayoutINS4_7SwizzleILi3ELi4ELi3EEENS4_18smem_ptr_flag_bitsILi8EEENSP_INS5_IJNSA_ILi8EEESG_EEENS5_IJSG_SB_EEEEEEEvNS4_8identityESY_S18_vS19_EENS_8epilogue10collective6detail29Sm90TmaWarpSpecializedAdapterINS1C_15DefaultEpilogueIaSI_SI_NS1B_6thread17LinearCombinationIaLi1EiiLNS1G_9ScaleType4KindE0ELNS_15FloatRoundStyleE2EaEENS1_15EpilogueDefaultEEEEEvvEEEEvNT_6ParamsE --------------------------
	.section	.nv.constant0._ZN7cutlass13device_kernelINS_4gemm6kernel13GemmUniversalIN4cute5tupleIJiiiiEEENS1_10collective13CollectiveMmaINS1_34MainloopSm90TmaGmmaWarpSpecializedILi2ENS5_IJNS4_1CILi1EEESB_SB_EEENS1_35KernelTmaWarpSpecializedCooperativeEEENS5_IJNSA_ILi256EEESF_NSA_ILi128EEEEEEaNS5_IJlSB_lEEEaSI_NS4_8TiledMMAINS4_8MMA_AtomIJNS4_4SM904GMMA27MMA_64x256x32_S32S8S8_SS_TNEEEENS4_6LayoutINS5_IJNSA_ILi2EEESB_SB_EEENS5_IJSB_NSA_ILi0EEESS_EEEEENS5_IJNS4_10UnderscoreESV_SV_EEEEENS4_13SM90_TMA_LOADENS4_14ComposedLayoutINS4_7SwizzleILi3ELi4ELi3EEENS4_18smem_ptr_flag_bitsILi8EEENSP_INS5_IJNSA_ILi8EEESG_EEENS5_IJSG_SB_EEEEEEEvNS4_8identityESY_S18_vS19_EENS_8epilogue10collective6detail29Sm90TmaWarpSpecializedAdapterINS1C_15DefaultEpilogueIaSI_SI_NS1B_6thread17LinearCombinationIaLi1EiiLNS1G_9ScaleType4KindE0ELNS_15FloatRoundStyleE2EaEENS1_15EpilogueDefaultEEEEEvvEEEEvNT_6ParamsE,"a",@progbits
	.sectionflags	@""
	.align	4
.nv.constant0._ZN7cutlass13device_kernelINS_4gemm6kernel13GemmUniversalIN4cute5tupleIJiiiiEEENS1_10collective13CollectiveMmaINS1_34MainloopSm90TmaGmmaWarpSpecializedILi2ENS5_IJNS4_1CILi1EEESB_SB_EEENS1_35KernelTmaWarpSpecializedCooperativeEEENS5_IJNSA_ILi256EEESF_NSA_ILi128EEEEEEaNS5_IJlSB_lEEEaSI_NS4_8TiledMMAINS4_8MMA_AtomIJNS4_4SM904GMMA27MMA_64x256x32_S32S8S8_SS_TNEEEENS4_6LayoutINS5_IJNSA_ILi2EEESB_SB_EEENS5_IJSB_NSA_ILi0EEESS_EEEEENS5_IJNS4_10UnderscoreESV_SV_EEEEENS4_13SM90_TMA_LOADENS4_14ComposedLayoutINS4_7SwizzleILi3ELi4ELi3EEENS4_18smem_ptr_flag_bitsILi8EEENSP_INS5_IJNSA_ILi8EEESG_EEENS5_IJSG_SB_EEEEEEEvNS4_8identityESY_S18_vS19_EENS_8epilogue10collective6detail29Sm90TmaWarpSpecializedAdapterINS1C_15DefaultEpilogueIaSI_SI_NS1B_6thread17LinearCombinationIaLi1EiiLNS1G_9ScaleType4KindE0ELNS_15FloatRoundStyleE2EaEENS1_15EpilogueDefaultEEEEEvvEEEEvNT_6ParamsE:
	.zero		1664


//--------------------- SYMBOLS --------------------------

	.type		.nv.reservedSmem.offset0,@object
	.size		.nv.reservedSmem.offset0,0x4
	.type		__assertfail,@function
